	.headerflags	@"EF_CUDA_TEXMODE_UNIFIED EF_CUDA_64BIT_ADDRESS EF_CUDA_ACCELERATORS EF_CUDA_SM90 EF_CUDA_VIRTUAL_SM(EF_CUDA_SM90)"
	.elftype	@"ET_EXEC"


//--------------------- .nv.info                  --------------------------
	.section	.nv.info,"",@"SHT_CUDA_INFO"
	.align	4


	//----- nvinfo : EIATTR_REGCOUNT
	.align		4
        /*0000*/ 	.byte	0x04, 0x2f
        /*0002*/ 	.short	(.L_1 - .L_0)
	.align		4
.L_0:
        /*0004*/ 	.word	index@(triton_mm)
        /*0008*/ 	.word	0x00000060


	//----- nvinfo : EIATTR_MIN_STACK_SIZE
	.align		4
.L_1:
        /*000c*/ 	.byte	0x04, 0x12
        /*000e*/ 	.short	(.L_3 - .L_2)
	.align		4
.L_2:
        /*0010*/ 	.word	index@(triton_mm)
        /*0014*/ 	.word	0x00000000


	//----- nvinfo : EIATTR_FRAME_SIZE
	.align		4
.L_3:
        /*0018*/ 	.byte	0x04, 0x11
        /*001a*/ 	.short	(.L_5 - .L_4)
	.align		4
.L_4:
        /*001c*/ 	.word	index@(triton_mm)
        /*0020*/ 	.word	0x00000000


	//----- nvinfo : EIATTR_MIN_STACK_SIZE
	.align		4
.L_5:
        /*0024*/ 	.byte	0x04, 0x12
        /*0026*/ 	.short	(.L_7 - .L_6)
	.align		4
.L_6:
        /*0028*/ 	.word	index@(triton_mm)
        /*002c*/ 	.word	0x00000000
.L_7:


//--------------------- .nv.info.triton_mm        --------------------------
	.section	.nv.info.triton_mm,"",@"SHT_CUDA_INFO"
	.sectionflags	@""
	.align	4


	//----- nvinfo : EIATTR_CUDA_API_VERSION
	.align		4
        /*0000*/ 	.byte	0x04, 0x37
        /*0002*/ 	.short	(.L_9 - .L_8)
.L_8:
        /*0004*/ 	.word	0x0000007c


	//----- nvinfo : EIATTR_KPARAM_INFO
	.align		4
.L_9:
        /*0008*/ 	.byte	0x04, 0x17
        /*000a*/ 	.short	(.L_11 - .L_10)
.L_10:
        /*000c*/ 	.word	0x00000000
        /*0010*/ 	.short	0x0002
        /*0012*/ 	.short	0x0010
        /*0014*/ 	.byte	0x00, 0xf0, 0x21, 0x00


	//----- nvinfo : EIATTR_KPARAM_INFO
	.align		4
.L_11:
        /*0018*/ 	.byte	0x04, 0x17
        /*001a*/ 	.short	(.L_13 - .L_12)
.L_12:
        /*001c*/ 	.word	0x00000000
        /*0020*/ 	.short	0x0001
        /*0022*/ 	.short	0x0008
        /*0024*/ 	.byte	0x00, 0xf0, 0x21, 0x00


	//----- nvinfo : EIATTR_KPARAM_INFO
	.align		4
.L_13:
        /*0028*/ 	.byte	0x04, 0x17
        /*002a*/ 	.short	(.L_15 - .L_14)
.L_14:
        /*002c*/ 	.word	0x00000000
        /*0030*/ 	.short	0x0000
        /*0032*/ 	.short	0x0000
        /*0034*/ 	.byte	0x00, 0xf0, 0x21, 0x00


	//----- nvinfo : EIATTR_SPARSE_MMA_MASK
	.align		4
.L_15:
        /*0038*/ 	.byte	0x03, 0x50
        /*003a*/ 	.short	0x0000


	//----- nvinfo : EIATTR_MAXREG_COUNT
	.align		4
        /*003c*/ 	.byte	0x03, 0x1b
        /*003e*/ 	.short	0x00ff


	//----- nvinfo : EIATTR_COOP_GROUP_MASK_REGIDS
	.align		4
        /*0040*/ 	.byte	0x04, 0x29
        /*0042*/ 	.short	(.L_17 - .L_16)


	//   ....[0]....
.L_16:
        /*0044*/ 	.word	0xffffffff


	//----- nvinfo : EIATTR_COOP_GROUP_INSTR_OFFSETS
	.align		4
.L_17:
        /*0048*/ 	.byte	0x04, 0x28
        /*004a*/ 	.short	(.L_19 - .L_18)


	//   ....[0]....
.L_18:
        /*004c*/ 	.word	0x00001580


	//----- nvinfo : EIATTR_EXIT_INSTR_OFFSETS
	.align		4
.L_19:
        /*0050*/ 	.byte	0x04, 0x1c
        /*0052*/ 	.short	(.L_21 - .L_20)


	//   ....[0]....
.L_20:
        /*0054*/ 	.word	0x000021c0


	//   ....[1]....
        /*0058*/ 	.word	0x00002210


	//----- nvinfo : EIATTR_MAX_THREADS
	.align		4
.L_21:
        /*005c*/ 	.byte	0x04, 0x05
        /*005e*/ 	.short	(.L_23 - .L_22)
.L_22:
        /*0060*/ 	.word	0x00000080
        /*0064*/ 	.word	0x00000001
        /*0068*/ 	.word	0x00000001


	//----- nvinfo : EIATTR_CBANK_PARAM_SIZE
	.align		4
.L_23:
        /*006c*/ 	.byte	0x03, 0x19
        /*006e*/ 	.short	0x0018


	//----- nvinfo : EIATTR_PARAM_CBANK
	.align		4
        /*0070*/ 	.byte	0x04, 0x0a
        /*0072*/ 	.short	(.L_25 - .L_24)
	.align		4
.L_24:
        /*0074*/ 	.word	index@(.nv.constant0.triton_mm)
        /*0078*/ 	.short	0x0210
        /*007a*/ 	.short	0x0018


	//----- nvinfo : EIATTR_SW_WAR
	.align		4
.L_25:
        /*007c*/ 	.byte	0x04, 0x36
        /*007e*/ 	.short	(.L_27 - .L_26)
.L_26:
        /*0080*/ 	.word	0x00000008
.L_27:


//--------------------- .nv.callgraph             --------------------------
	.section	.nv.callgraph,"",@"SHT_CUDA_CALLGRAPH"
	.align	4
	.sectionentsize	8
	.align		4
        /*0000*/ 	.word	0x00000000
	.align		4
        /*0004*/ 	.word	0xffffffff
	.align		4
        /*0008*/ 	.word	0x00000000
	.align		4
        /*000c*/ 	.word	0xfffffffe
	.align		4
        /*0010*/ 	.word	0x00000000
	.align		4
        /*0014*/ 	.word	0xfffffffd
	.align		4
        /*0018*/ 	.word	0x00000000
	.align		4
        /*001c*/ 	.word	0xfffffffc


//--------------------- .text.triton_mm           --------------------------
	.section	.text.triton_mm,"ax",@progbits
	.sectionflags	@"SHF_BARRIERS=1"
	.align	128
        .global         triton_mm
        .type           triton_mm,@function
        .size           triton_mm,(.L_x_2 - triton_mm)
        .other          triton_mm,@"STO_CUDA_ENTRY STV_DEFAULT"
triton_mm:
.text.triton_mm:
[----:B------:R-:W1:Y:S01]  /*0000*/  LDC R1, c[0x0][0x28] ;  /* 0x00000a00ff017b82 */ /* 0x000e620000000800 */
[----:B------:R-:W2:Y:S01]  /*0010*/  S2R R8, SR_CTAID.X ;  /* 0x0000000000087919 */ /* 0x000ea20000002500 */
[----:B------:R-:W-:-:S06]  /*0020*/  IMAD.MOV.U32 R2, RZ, RZ, -0x8 ;  /* 0xfffffff8ff027424 */ /* 0x000fcc00078e00ff */
[----:B------:R-:W3:Y:S01]  /*0030*/  S2UR UR4, SR_CgaCtaId ;  /* 0x00000000000479c3 */ /* 0x000ee20000008800 */
[----:B------:R-:W-:Y:S01]  /*0040*/  UMOV UR10, 0x400 ;  /* 0x00000400000a7882 */ /* 0x000fe20000000000 */
[----:B------:R-:W-:Y:S01]  /*0050*/  ULDC.64 UR14, c[0x0][0x208] ;  /* 0x00008200000e7ab9 */ /* 0x000fe20000000a00 */
[----:B------:R-:W-:Y:S01]  /*0060*/  IMAD.MOV.U32 R62, RZ, RZ, -0x80 ;  /* 0xffffff80ff3e7424 */ /* 0x000fe200078e00ff */
[----:B------:R-:W-:Y:S01]  /*0070*/  UMOV UR11, 0x3 ;  /* 0x00000003000b7882 */ /* 0x000fe20000000000 */
[----:B------:R-:W-:Y:S01]  /*0080*/  UMOV UR12, 0xffffffff ;  /* 0xffffffff000c7882 */ /* 0x000fe20000000000 */
[----:B------:R-:W-:Y:S01]  /*0090*/  UMOV UR5, URZ ;  /* 0x0000003f00057c82 */ /* 0x000fe20008000000 */
[----:B---3--:R-:W-:-:S03]  /*00a0*/  UPRMT UR10, UR4, 0x654, UR10 ;  /* 0x00000654040a7896 */ /* 0x008fc6000800000a */
[----:B------:R-:W-:Y:S01]  /*00b0*/  UMOV UR4, URZ ;  /* 0x0000003f00047c82 */ /* 0x000fe20008000000 */
[----:B--2---:R-:W-:-:S05]  /*00c0*/  IMAD.HI R0, R8, 0x2aaaaaab, RZ ;  /* 0x2aaaaaab08007827 */ /* 0x004fca00078e02ff */
[----:B------:R-:W-:-:S04]  /*00d0*/  SHF.R.U32.HI R3, RZ, 0x1f, R0 ;  /* 0x0000001fff037819 */ /* 0x000fc80000011600 */
[----:B------:R-:W-:-:S05]  /*00e0*/  LEA.HI.SX32 R11, R0, R3, 0x1a ;  /* 0x00000003000b7211 */ /* 0x000fca00078fd2ff */
[----:B------:R-:W-:-:S05]  /*00f0*/  IMAD R0, R11, R2, 0x40 ;  /* 0x000000400b007424 */ /* 0x000fca00078e0202 */
[----:B------:R-:W-:-:S04]  /*0100*/  VIMNMX R4, R0, 0x8, PT ;  /* 0x0000000800047848 */ /* 0x000fc80003fe0100 */
[-C--:B------:R-:W-:Y:S02]  /*0110*/  IABS R7, R4.reuse ;  /* 0x0000000400077213 */ /* 0x080fe40000000000 */
[----:B------:R-:W-:Y:S02]  /*0120*/  IABS R9, R4 ;  /* 0x0000000400097213 */ /* 0x000fe40000000000 */
[----:B------:R-:W2:Y:S03]  /*0130*/  I2F.RP R0, R7 ;  /* 0x0000000700007306 */ /* 0x000ea60000209400 */
[----:B------:R-:W-:-:S05]  /*0140*/  IMAD.MOV R9, RZ, RZ, -R9 ;  /* 0x000000ffff097224 */ /* 0x000fca00078e0a09 */
[----:B--2---:R-:W2:Y:S02]  /*0150*/  MUFU.RCP R0, R0 ;  /* 0x0000000000007308 */ /* 0x004ea40000001000 */
[----:B--2---:R-:W-:Y:S02]  /*0160*/  VIADD R2, R0, 0xffffffe ;  /* 0x0ffffffe00027836 */ /* 0x004fe40000000000 */
[----:B------:R-:W2:Y:S04]  /*0170*/  S2R R0, SR_TID.X ;  /* 0x0000000000007919 */ /* 0x000ea80000002100 */
[----:B------:R3:W4:Y:S02]  /*0180*/  F2I.FTZ.U32.TRUNC.NTZ R3, R2 ;  /* 0x0000000200037305 */ /* 0x000724000021f000 */
[----:B---3--:R-:W-:-:S02]  /*0190*/  IMAD.MOV.U32 R2, RZ, RZ, RZ ;  /* 0x000000ffff027224 */ /* 0x008fc400078e00ff */
[----:B----4-:R-:W-:-:S04]  /*01a0*/  IMAD.MOV R6, RZ, RZ, -R3 ;  /* 0x000000ffff067224 */ /* 0x010fc800078e0a03 */
[----:B------:R-:W-:Y:S01]  /*01b0*/  IMAD R5, R6, R7, RZ ;  /* 0x0000000706057224 */ /* 0x000fe200078e02ff */
[----:B------:R-:W-:-:S03]  /*01c0*/  IABS R6, R8 ;  /* 0x0000000800067213 */ /* 0x000fc60000000000 */
[----:B------:R-:W-:-:S04]  /*01d0*/  IMAD.HI.U32 R3, R3, R5, R2 ;  /* 0x0000000503037227 */ /* 0x000fc800078e0002 */
[----:B------:R-:W-:Y:S02]  /*01e0*/  IMAD R5, R11, -0x180, R8 ;  /* 0xfffffe800b057824 */ /* 0x000fe400078e0208 */
[----:B------:R-:W-:Y:S01]  /*01f0*/  IMAD.HI.U32 R2, R3, R6, RZ ;  /* 0x0000000603027227 */ /* 0x000fe200078e00ff */
[----:B--2---:R-:W-:Y:S02]  /*0200*/  SHF.R.U32.HI R12, RZ, 0x4, R0 ;  /* 0x00000004ff0c7819 */ /* 0x004fe40000011600 */
[----:B------:R-:W-:Y:S01]  /*0210*/  IABS R10, R5 ;  /* 0x00000005000a7213 */ /* 0x000fe20000000000 */
[----:B------:R-:W-:Y:S01]  /*0220*/  IMAD R2, R2, R9, R6 ;  /* 0x0000000902027224 */ /* 0x000fe200078e0206 */
[----:B------:R-:W-:Y:S02]  /*0230*/  LOP3.LUT R5, R5, R4, RZ, 0x3c, !PT ;  /* 0x0000000405057212 */ /* 0x000fe400078e3cff */
[----:B------:R-:W-:Y:S01]  /*0240*/  SGXT.U32 R12, R12, 0x3 ;  /* 0x000000030c0c781a */ /* 0x000fe20000000000 */
[----:B------:R-:W-:Y:S01]  /*0250*/  IMAD.HI.U32 R3, R3, R10, RZ ;  /* 0x0000000a03037227 */ /* 0x000fe200078e00ff */
[----:B------:R-:W-:-:S02]  /*0260*/  ISETP.GT.U32.AND P1, PT, R7, R2, PT ;  /* 0x000000020700720c */ /* 0x000fc40003f24070 */
[----:B------:R-:W-:Y:S01]  /*0270*/  ISETP.GE.AND P2, PT, R5, RZ, PT ;  /* 0x000000ff0500720c */ /* 0x000fe20003f46270 */
[----:B------:R-:W-:Y:S01]  /*0280*/  IMAD R6, R3, R9, R10 ;  /* 0x0000000903067224 */ /* 0x000fe200078e020a */
[----:B------:R-:W-:Y:S02]  /*0290*/  SHF.R.U32.HI R5, RZ, 0x4, R0 ;  /* 0x00000004ff057819 */ /* 0x000fe40000011600 */
[C---:B------:R-:W-:Y:S02]  /*02a0*/  LOP3.LUT R9, R12.reuse, 0x28, RZ, 0xfc, !PT ;  /* 0x000000280c097812 */ /* 0x040fe400078efcff */
[----:B------:R-:W-:Y:S02]  /*02b0*/  ISETP.GT.U32.AND P0, PT, R7, R6, PT ;  /* 0x000000060700720c */ /* 0x000fe40003f04070 */
[----:B------:R-:W-:Y:S02]  /*02c0*/  LOP3.LUT R5, R5, R0, RZ, 0x3c, !PT ;  /* 0x0000000005057212 */ /* 0x000fe400078e3cff */
[----:B------:R-:W-:Y:S01]  /*02d0*/  LOP3.LUT R13, R12, 0x38, RZ, 0xfc, !PT ;  /* 0x000000380c0d7812 */ /* 0x000fe200078efcff */
[----:B------:R-:W-:Y:S01]  /*02e0*/  @!P1 IMAD.IADD R2, R2, 0x1, -R7 ;  /* 0x0000000102029824 */ /* 0x000fe200078e0a07 */
[----:B------:R-:W-:Y:S01]  /*02f0*/  ISETP.GE.AND P1, PT, R8, RZ, PT ;  /* 0x000000ff0800720c */ /* 0x000fe20003f26270 */
[----:B------:R-:W-:Y:S01]  /*0300*/  IMAD.SHL.U32 R10, R5, 0x8, RZ ;  /* 0x00000008050a7824 */ /* 0x000fe200078e00ff */
[----:B------:R-:W-:-:S02]  /*0310*/  LOP3.LUT R5, R12, 0x8, RZ, 0xfc, !PT ;  /* 0x000000080c057812 */ /* 0x000fc400078efcff */
[----:B------:R-:W-:Y:S02]  /*0320*/  ISETP.GT.U32.AND P4, PT, R7, R2, PT ;  /* 0x000000020700720c */ /* 0x000fe40003f84070 */
[----:B------:R-:W-:Y:S01]  /*0330*/  LOP3.LUT R14, R10, 0x38, RZ, 0xc0, !PT ;  /* 0x000000380a0e7812 */ /* 0x000fe200078ec0ff */
[--C-:B------:R-:W-:Y:S01]  /*0340*/  @!P0 IMAD.IADD R6, R6, 0x1, -R7.reuse ;  /* 0x0000000106068824 */ /* 0x100fe200078e0a07 */
[----:B------:R-:W-:Y:S01]  /*0350*/  LOP3.LUT R8, R12, 0x20, RZ, 0xfc, !PT ;  /* 0x000000200c087812 */ /* 0x000fe200078efcff */
[----:B------:R-:W-:Y:S01]  /*0360*/  @!P0 VIADD R3, R3, 0x1 ;  /* 0x0000000103038836 */ /* 0x000fe20000000000 */
[----:B------:R-:W-:Y:S01]  /*0370*/  ISETP.NE.AND P0, PT, R4, RZ, PT ;  /* 0x000000ff0400720c */ /* 0x000fe20003f05270 */
[--C-:B------:R-:W-:Y:S01]  /*0380*/  IMAD R15, R5, 0x40, R14.reuse ;  /* 0x00000040050f7824 */ /* 0x100fe200078e020e */
[----:B------:R-:W-:Y:S01]  /*0390*/  ISETP.GE.U32.AND P3, PT, R6, R7, PT ;  /* 0x000000070600720c */ /* 0x000fe20003f66070 */
[----:B------:R-:W-:Y:S01]  /*03a0*/  IMAD.SHL.U32 R6, R0, 0x200, RZ ;  /* 0x0000020000067824 */ /* 0x000fe200078e00ff */
[----:B------:R-:W-:Y:S01]  /*03b0*/  LOP3.LUT R10, R12, 0x30, RZ, 0xfc, !PT ;  /* 0x000000300c0a7812 */ /* 0x000fe200078efcff */
[----:B------:R-:W-:Y:S01]  /*03c0*/  IMAD R19, R8, 0x40, R14 ;  /* 0x0000004008137824 */ /* 0x000fe200078e020e */
[----:B------:R-:W-:Y:S01]  /*03d0*/  SHF.R.U32.HI R86, RZ, 0x5, R0 ;  /* 0x00000005ff567819 */ /* 0x000fe20000011600 */
[----:B------:R-:W-:Y:S01]  /*03e0*/  @!P4 IMAD.IADD R2, R2, 0x1, -R7 ;  /* 0x000000010202c824 */ /* 0x000fe200078e0a07 */
[----:B------:R-:W-:Y:S01]  /*03f0*/  LOP3.LUT R22, R6, 0x1000, RZ, 0xc0, !PT ;  /* 0x0000100006167812 */ /* 0x000fe200078ec0ff */
[----:B------:R-:W-:Y:S01]  /*0400*/  IMAD R9, R9, 0x40, R14 ;  /* 0x0000004009097824 */ /* 0x000fe200078e020e */
[C---:B------:R-:W-:Y:S01]  /*0410*/  LOP3.LUT R6, R12.reuse, 0x10, RZ, 0xfc, !PT ;  /* 0x000000100c067812 */ /* 0x040fe200078efcff */
[----:B------:R-:W-:Y:S01]  /*0420*/  @!P1 IMAD.MOV R2, RZ, RZ, -R2 ;  /* 0x000000ffff029224 */ /* 0x000fe200078e0a02 */
[----:B------:R-:W-:Y:S01]  /*0430*/  LOP3.LUT R7, R12, 0x18, RZ, 0xfc, !PT ;  /* 0x000000180c077812 */ /* 0x000fe200078efcff */
[----:B------:R-:W-:Y:S01]  /*0440*/  IMAD R21, R10, 0x40, R14 ;  /* 0x000000400a157824 */ /* 0x000fe200078e020e */
[----:B------:R-:W-:Y:S01]  /*0450*/  LOP3.LUT R8, R9, R22, RZ, 0xfc, !PT ;  /* 0x0000001609087212 */ /* 0x000fe200078efcff */
[----:B------:R-:W-:-:S02]  /*0460*/  @P3 VIADD R3, R3, 0x1 ;  /* 0x0000000103033836 */ /* 0x000fc40000000000 */
[--C-:B------:R-:W-:Y:S01]  /*0470*/  IMAD R17, R6, 0x40, R14.reuse ;  /* 0x0000004006117824 */ /* 0x100fe200078e020e */
[----:B------:R-:W-:Y:S01]  /*0480*/  LOP3.LUT R9, R21, R22, RZ, 0xfc, !PT ;  /* 0x0000001615097212 */ /* 0x000fe200078efcff */
[----:B------:R-:W-:Y:S01]  /*0490*/  IMAD.MOV.U32 R6, RZ, RZ, R3 ;  /* 0x000000ffff067224 */ /* 0x000fe200078e0003 */
[----:B------:R-:W-:Y:S01]  /*04a0*/  LOP3.LUT R3, RZ, R4, RZ, 0x33, !PT ;  /* 0x00000004ff037212 */ /* 0x000fe200078e33ff */
[----:B------:R-:W-:Y:S01]  /*04b0*/  IMAD R7, R7, 0x40, R14 ;  /* 0x0000004007077824 */ /* 0x000fe200078e020e */
[----:B------:R-:W-:Y:S01]  /*04c0*/  LOP3.LUT R4, R15, R22, RZ, 0xfc, !PT ;  /* 0x000000160f047212 */ /* 0x000fe200078efcff */
[----:B------:R-:W-:Y:S01]  /*04d0*/  @!P2 IMAD.MOV R6, RZ, RZ, -R6 ;  /* 0x000000ffff06a224 */ /* 0x000fe200078e0a06 */
[----:B------:R-:W-:Y:S01]  /*04e0*/  LEA R87, R8, UR10, 0x1 ;  /* 0x0000000a08577c11 */ /* 0x000fe2000f8e08ff */
[--C-:B------:R-:W-:Y:S01]  /*04f0*/  IMAD R5, R12, 0x40, R14.reuse ;  /* 0x000000400c057824 */ /* 0x100fe200078e020e */
[----:B------:R-:W-:Y:S01]  /*0500*/  LEA R65, R4, UR10, 0x1 ;  /* 0x0000000a04417c11 */ /* 0x000fe2000f8e08ff */
[----:B------:R-:W-:Y:S01]  /*0510*/  IMAD R23, R13, 0x40, R14 ;  /* 0x000000400d177824 */ /* 0x000fe200078e020e */
[----:B------:R-:W-:-:S02]  /*0520*/  SEL R6, R3, R6, !P0 ;  /* 0x0000000603067207 */ /* 0x000fc40004000000 */
[----:B------:R-:W-:Y:S02]  /*0530*/  SEL R14, R3, R2, !P0 ;  /* 0x00000002030e7207 */ /* 0x000fe40004000000 */
[-C--:B------:R-:W-:Y:S01]  /*0540*/  LOP3.LUT R3, R5, R22.reuse, RZ, 0xfc, !PT ;  /* 0x0000001605037212 */ /* 0x080fe200078efcff */
[----:B------:R-:W-:Y:S01]  /*0550*/  IMAD.SHL.U32 R2, R6, 0x40, RZ ;  /* 0x0000004006027824 */ /* 0x000fe200078e00ff */
[-C--:B------:R-:W-:Y:S01]  /*0560*/  LOP3.LUT R6, R7, R22.reuse, RZ, 0xfc, !PT ;  /* 0x0000001607067212 */ /* 0x080fe200078efcff */
[----:B------:R-:W-:Y:S01]  /*0570*/  IMAD R33, R11, 0x8, R14 ;  /* 0x000000080b217824 */ /* 0x000fe200078e020e */
[----:B------:R-:W-:Y:S02]  /*0580*/  LOP3.LUT R5, R17, R22, RZ, 0xfc, !PT ;  /* 0x0000001611057212 */ /* 0x000fe400078efcff */
[----:B------:R-:W-:Y:S02]  /*0590*/  LOP3.LUT R15, R2, R12, RZ, 0xfc, !PT ;  /* 0x0000000c020f7212 */ /* 0x000fe400078efcff */
[----:B------:R-:W-:-:S02]  /*05a0*/  LOP3.LUT R16, R2, 0x8, R12, 0xfe, !PT ;  /* 0x0000000802107812 */ /* 0x000fc400078efe0c */
[-C--:B------:R-:W-:Y:S01]  /*05b0*/  LOP3.LUT R7, R19, R22.reuse, RZ, 0xfc, !PT ;  /* 0x0000001613077212 */ /* 0x080fe200078efcff */
[----:B------:R-:W-:Y:S01]  /*05c0*/  IMAD.HI R13, R15, 0x2aaaaaab, RZ ;  /* 0x2aaaaaab0f0d7827 */ /* 0x000fe200078e02ff */
[----:B------:R-:W-:Y:S02]  /*05d0*/  LOP3.LUT R17, R2, 0x10, R12, 0xfe, !PT ;  /* 0x0000001002117812 */ /* 0x000fe400078efe0c */
[----:B------:R-:W-:Y:S01]  /*05e0*/  LOP3.LUT R10, R23, R22, RZ, 0xfc, !PT ;  /* 0x00000016170a7212 */ /* 0x000fe200078efcff */
[----:B------:R-:W-:Y:S01]  /*05f0*/  IMAD.HI R19, R16, 0x2aaaaaab, RZ ;  /* 0x2aaaaaab10137827 */ /* 0x000fe200078e02ff */
[----:B------:R-:W-:Y:S02]  /*0600*/  SHF.R.U32.HI R18, RZ, 0x1f, R13 ;  /* 0x0000001fff127819 */ /* 0x000fe4000001160d */
[----:B------:R-:W-:Y:S01]  /*0610*/  LOP3.LUT R14, R2, 0x18, R12, 0xfe, !PT ;  /* 0x00000018020e7812 */ /* 0x000fe200078efe0c */
[----:B------:R-:W-:Y:S01]  /*0620*/  IMAD.HI R21, R17, 0x2aaaaaab, RZ ;  /* 0x2aaaaaab11157827 */ /* 0x000fe200078e02ff */
[----:B------:R-:W-:-:S02]  /*0630*/  SHF.R.U32.HI R20, RZ, 0x1f, R19 ;  /* 0x0000001fff147819 */ /* 0x000fc40000011613 */
[----:B------:R-:W-:Y:S01]  /*0640*/  LEA.HI R24, R13, R18, RZ, 0x17 ;  /* 0x000000120d187211 */ /* 0x000fe200078fb8ff */
[----:B------:R-:W-:Y:S01]  /*0650*/  IMAD.HI R11, R14, 0x2aaaaaab, RZ ;  /* 0x2aaaaaab0e0b7827 */ /* 0x000fe200078e02ff */
[----:B------:R-:W-:Y:S02]  /*0660*/  LEA.HI R23, R19, R20, RZ, 0x17 ;  /* 0x0000001413177211 */ /* 0x000fe400078fb8ff */
[----:B------:R-:W-:Y:S02]  /*0670*/  SHF.R.U32.HI R20, RZ, 0x1f, R21 ;  /* 0x0000001fff147819 */ /* 0x000fe40000011615 */
[----:B------:R-:W-:Y:S02]  /*0680*/  LOP3.LUT R18, R2, 0x20, R12, 0xfe, !PT ;  /* 0x0000002002127812 */ /* 0x000fe400078efe0c */
[----:B------:R-:W-:Y:S02]  /*0690*/  LEA.HI R28, R21, R20, RZ, 0x17 ;  /* 0x00000014151c7211 */ /* 0x000fe400078fb8ff */
[----:B------:R-:W-:Y:S01]  /*06a0*/  LOP3.LUT R20, R2, 0x30, R12, 0xfe, !PT ;  /* 0x0000003002147812 */ /* 0x000fe200078efe0c */
[----:B------:R-:W-:Y:S01]  /*06b0*/  IMAD.HI R13, R18, 0x2aaaaaab, RZ ;  /* 0x2aaaaaab120d7827 */ /* 0x000fe200078e02ff */
[----:B------:R-:W-:-:S02]  /*06c0*/  LOP3.LUT R21, R2, 0x38, R12, 0xfe, !PT ;  /* 0x0000003802157812 */ /* 0x000fc400078efe0c */
[----:B------:R-:W-:Y:S01]  /*06d0*/  SHF.R.U32.HI R22, RZ, 0x1f, R11 ;  /* 0x0000001fff167819 */ /* 0x000fe2000001160b */
[----:B------:R-:W-:Y:S01]  /*06e0*/  IMAD.HI R29, R20, 0x2aaaaaab, RZ ;  /* 0x2aaaaaab141d7827 */ /* 0x000fe200078e02ff */
[----:B------:R-:W-:Y:S02]  /*06f0*/  SHF.R.U32.HI R26, RZ, 0x1f, R13 ;  /* 0x0000001fff1a7819 */ /* 0x000fe4000001160d */
[----:B------:R-:W-:Y:S01]  /*0700*/  LOP3.LUT R19, R2, 0x28, R12, 0xfe, !PT ;  /* 0x0000002802137812 */ /* 0x000fe200078efe0c */
[----:B------:R-:W-:Y:S01]  /*0710*/  IMAD.HI R32, R21, 0x2aaaaaab, RZ ;  /* 0x2aaaaaab15207827 */ /* 0x000fe200078e02ff */
[----:B------:R-:W-:Y:S02]  /*0720*/  LEA.HI R25, R11, R22, RZ, 0x17 ;  /* 0x000000160b197211 */ /* 0x000fe400078fb8ff */
[----:B------:R-:W-:Y:S01]  /*0730*/  LEA.HI R31, R13, R26, RZ, 0x17 ;  /* 0x0000001a0d1f7211 */ /* 0x000fe200078fb8ff */
[----:B------:R-:W-:Y:S01]  /*0740*/  IMAD.SHL.U32 R11, R33, 0x40, RZ ;  /* 0x00000040210b7824 */ /* 0x000fe200078e00ff */
[----:B------:R-:W-:Y:S01]  /*0750*/  SHF.R.U32.HI R22, RZ, 0x1f, R29 ;  /* 0x0000001fff167819 */ /* 0x000fe2000001161d */
[----:B------:R-:W-:Y:S01]  /*0760*/  IMAD.HI R27, R19, 0x2aaaaaab, RZ ;  /* 0x2aaaaaab131b7827 */ /* 0x000fe200078e02ff */
[----:B------:R-:W-:-:S02]  /*0770*/  SHF.R.U32.HI R13, RZ, 0x1f, R32 ;  /* 0x0000001fff0d7819 */ /* 0x000fc40000011620 */
[----:B------:R-:W-:Y:S01]  /*0780*/  SHF.R.S32.HI R26, RZ, 0x19, R33 ;  /* 0x00000019ff1a7819 */ /* 0x000fe20000011421 */
[----:B------:R-:W-:Y:S01]  /*0790*/  IMAD R31, R31, -0xc00, R18 ;  /* 0xfffff4001f1f7824 */ /* 0x000fe200078e0212 */
[----:B------:R-:W-:Y:S01]  /*07a0*/  LEA.HI R33, R29, R22, RZ, 0x17 ;  /* 0x000000161d217211 */ /* 0x000fe200078fb8ff */
[----:B------:R-:W-:Y:S01]  /*07b0*/  IMAD R29, R25, -0xc00, R14 ;  /* 0xfffff400191d7824 */ /* 0x000fe200078e020e */
[----:B------:R-:W-:Y:S01]  /*07c0*/  LEA.HI R32, R32, R13, RZ, 0x17 ;  /* 0x0000000d20207211 */ /* 0x000fe200078fb8ff */
[----:B------:R-:W-:Y:S01]  /*07d0*/  IMAD R28, R28, -0xc00, R17 ;  /* 0xfffff4001c1c7824 */ /* 0x000fe200078e0211 */
[----:B------:R-:W-:Y:S01]  /*07e0*/  SGXT R22, R26, 0x1 ;  /* 0x000000011a16781a */ /* 0x000fe20000000200 */
[----:B------:R-:W-:Y:S01]  /*07f0*/  IMAD R26, R24, -0xc00, R15 ;  /* 0xfffff400181a7824 */ /* 0x000fe200078e020f */
[----:B------:R-:W-:Y:S01]  /*0800*/  LOP3.LUT R13, R11, R12, RZ, 0xfc, !PT ;  /* 0x0000000c0b0d7212 */ /* 0x000fe200078efcff */
[----:B------:R-:W-:Y:S01]  /*0810*/  IMAD R35, R32, -0xc00, R21 ;  /* 0xfffff40020237824 */ /* 0x000fe200078e0215 */
[----:B------:R-:W-:Y:S01]  /*0820*/  SHF.R.U32.HI R30, RZ, 0x1f, R27 ;  /* 0x0000001fff1e7819 */ /* 0x000fe2000001161b */
[----:B------:R-:W-:Y:S01]  /*0830*/  IMAD R34, R33, -0xc00, R20 ;  /* 0xfffff40021227824 */ /* 0x000fe200078e0214 */
[----:B------:R-:W-:Y:S01]  /*0840*/  LEA.HI R15, R22, R13, RZ, 0xc ;  /* 0x0000000d160f7211 */ /* 0x000fe200078f60ff */
[----:B------:R-:W2:Y:S01]  /*0850*/  LDC.64 R32, c[0x0][0x218] ;  /* 0x00008600ff207b82 */ /* 0x000ea20000000a00 */
[----:B------:R-:W-:Y:S01]  /*0860*/  LEA.HI R30, R27, R30, RZ, 0x17 ;  /* 0x0000001e1b1e7211 */ /* 0x000fe200078fb8ff */
[----:B------:R-:W-:Y:S01]  /*0870*/  IMAD R27, R23, -0xc00, R16 ;  /* 0xfffff400171b7824 */ /* 0x000fe200078e0210 */
[----:B------:R-:W-:-:S02]  /*0880*/  LOP3.LUT R16, R15, 0x3ff000, RZ, 0xc0, !PT ;  /* 0x003ff0000f107812 */ /* 0x000fc400078ec0ff */
[----:B------:R-:W-:Y:S01]  /*0890*/  LOP3.LUT R14, R11, 0x8, R12, 0xfe, !PT ;  /* 0x000000080b0e7812 */ /* 0x000fe200078efe0c */
[----:B------:R-:W-:Y:S01]  /*08a0*/  IMAD R30, R30, -0xc00, R19 ;  /* 0xfffff4001e1e7824 */ /* 0x000fe200078e0213 */
[----:B------:R-:W-:Y:S01]  /*08b0*/  LOP3.LUT R15, R11, 0x18, R12, 0xfe, !PT ;  /* 0x000000180b0f7812 */ /* 0x000fe200078efe0c */
[----:B------:R-:W-:Y:S01]  /*08c0*/  IMAD.IADD R18, R13, 0x1, -R16 ;  /* 0x000000010d127824 */ /* 0x000fe200078e0a10 */
[----:B------:R-:W-:Y:S02]  /*08d0*/  LOP3.LUT R16, R11, 0x20, R12, 0xfe, !PT ;  /* 0x000000200b107812 */ /* 0x000fe400078efe0c */
[----:B------:R-:W-:Y:S02]  /*08e0*/  LOP3.LUT R13, R11, 0x10, R12, 0xfe, !PT ;  /* 0x000000100b0d7812 */ /* 0x000fe400078efe0c */
[C---:B------:R-:W-:Y:S02]  /*08f0*/  LEA.HI R17, R22.reuse, R14, RZ, 0xc ;  /* 0x0000000e16117211 */ /* 0x040fe400078f60ff */
[----:B------:R-:W-:-:S02]  /*0900*/  LEA.HI R21, R22, R15, RZ, 0xc ;  /* 0x0000000f16157211 */ /* 0x000fc400078f60ff */
[C---:B------:R-:W-:Y:S02]  /*0910*/  LEA.HI R23, R22.reuse, R16, RZ, 0xc ;  /* 0x0000001016177211 */ /* 0x040fe400078f60ff */
[----:B------:R-:W-:Y:S02]  /*0920*/  LEA.HI R19, R22, R13, RZ, 0xc ;  /* 0x0000000d16137211 */ /* 0x000fe400078f60ff */
[----:B------:R-:W-:Y:S02]  /*0930*/  LOP3.LUT R17, R17, 0x3ff000, RZ, 0xc0, !PT ;  /* 0x003ff00011117812 */ /* 0x000fe400078ec0ff */
[----:B------:R-:W-:Y:S02]  /*0940*/  LOP3.LUT R24, R21, 0x3ff000, RZ, 0xc0, !PT ;  /* 0x003ff00015187812 */ /* 0x000fe400078ec0ff */
[----:B------:R-:W-:Y:S02]  /*0950*/  LOP3.LUT R23, R23, 0x3ff000, RZ, 0xc0, !PT ;  /* 0x003ff00017177812 */ /* 0x000fe400078ec0ff */
[----:B------:R-:W-:Y:S01]  /*0960*/  LOP3.LUT R20, R19, 0x3ff000, RZ, 0xc0, !PT ;  /* 0x003ff00013147812 */ /* 0x000fe200078ec0ff */
[----:B------:R-:W-:Y:S01]  /*0970*/  IMAD.IADD R19, R14, 0x1, -R17 ;  /* 0x000000010e137824 */ /* 0x000fe200078e0a11 */
[----:B------:R-:W-:Y:S01]  /*0980*/  LOP3.LUT R17, R11, 0x28, R12, 0xfe, !PT ;  /* 0x000000280b117812 */ /* 0x000fe200078efe0c */
[----:B------:R-:W-:Y:S01]  /*0990*/  IMAD.IADD R24, R15, 0x1, -R24 ;  /* 0x000000010f187824 */ /* 0x000fe200078e0a18 */
[----:B------:R-:W-:Y:S01]  /*09a0*/  LEA R63, R3, UR10, 0x1 ;  /* 0x0000000a033f7c11 */ /* 0x000fe2000f8e08ff */
[----:B------:R-:W3:Y:S01]  /*09b0*/  LDC.64 R14, c[0x0][0x210] ;  /* 0x00008400ff0e7b82 */ /* 0x000ee20000000a00 */
[----:B------:R-:W-:Y:S01]  /*09c0*/  IMAD.IADD R23, R16, 0x1, -R23 ;  /* 0x0000000110177824 */ /* 0x000fe200078e0a17 */
[----:B------:R-:W-:Y:S01]  /*09d0*/  LOP3.LUT R16, R11, 0x30, R12, 0xfe, !PT ;  /* 0x000000300b107812 */ /* 0x000fe200078efe0c */
[----:B------:R-:W-:Y:S01]  /*09e0*/  IMAD.IADD R20, R13, 0x1, -R20 ;  /* 0x000000010d147824 */ /* 0x000fe200078e0a14 */
[----:B------:R-:W-:-:S02]  /*09f0*/  LOP3.LUT R12, R11, 0x38, R12, 0xfe, !PT ;  /* 0x000000380b0c7812 */ /* 0x000fc400078efe0c */
[C---:B------:R-:W-:Y:S02]  /*0a00*/  LEA.HI R13, R22.reuse, R17, RZ, 0xc ;  /* 0x00000011160d7211 */ /* 0x040fe400078f60ff */
[C---:B------:R-:W-:Y:S02]  /*0a10*/  LEA.HI R21, R22.reuse, R16, RZ, 0xc ;  /* 0x0000001016157211 */ /* 0x040fe400078f60ff */
[----:B------:R-:W-:Y:S02]  /*0a20*/  LEA.HI R25, R22, R12, RZ, 0xc ;  /* 0x0000000c16197211 */ /* 0x000fe400078f60ff */
[----:B------:R-:W-:Y:S01]  /*0a30*/  LOP3.LUT R22, R13, 0x3ff000, RZ, 0xc0, !PT ;  /* 0x003ff0000d167812 */ /* 0x000fe200078ec0ff */
[----:B------:R-:W-:Y:S01]  /*0a40*/  IMAD.SHL.U32 R13, R0, 0x8, RZ ;  /* 0x00000008000d7824 */ /* 0x000fe200078e00ff */
[----:B------:R-:W-:Y:S02]  /*0a50*/  LOP3.LUT R21, R21, 0x3ff000, RZ, 0xc0, !PT ;  /* 0x003ff00015157812 */ /* 0x000fe400078ec0ff */
[----:B------:R-:W-:Y:S01]  /*0a60*/  LOP3.LUT R25, R25, 0x3ff000, RZ, 0xc0, !PT ;  /* 0x003ff00019197812 */ /* 0x000fe200078ec0ff */
[----:B------:R-:W-:Y:S01]  /*0a70*/  IMAD.IADD R22, R17, 0x1, -R22 ;  /* 0x0000000111167824 */ /* 0x000fe200078e0a16 */
[----:B------:R-:W-:Y:S01]  /*0a80*/  LOP3.LUT R17, R13, 0x78, RZ, 0xc0, !PT ;  /* 0x000000780d117812 */ /* 0x000fe200078ec0ff */
[----:B------:R-:W-:Y:S01]  /*0a90*/  IMAD.IADD R21, R16, 0x1, -R21 ;  /* 0x0000000110157824 */ /* 0x000fe200078e0a15 */
[----:B------:R-:W-:Y:S01]  /*0aa0*/  LEA R67, R5, UR10, 0x1 ;  /* 0x0000000a05437c11 */ /* 0x000fe2000f8e08ff */
[----:B------:R-:W-:Y:S01]  /*0ab0*/  IMAD.IADD R25, R12, 0x1, -R25 ;  /* 0x000000010c197824 */ /* 0x000fe200078e0a19 */
[----:B------:R-:W-:Y:S01]  /*0ac0*/  LEA R69, R6, UR10, 0x1 ;  /* 0x0000000a06457c11 */ /* 0x000fe2000f8e08ff */
[--C-:B------:R-:W-:Y:S01]  /*0ad0*/  IMAD R55, R18, 0xc00, R17.reuse ;  /* 0x00000c0012377824 */ /* 0x100fe200078e0211 */
[----:B------:R-:W-:Y:S01]  /*0ae0*/  LEA R85, R7, UR10, 0x1 ;  /* 0x0000000a07557c11 */ /* 0x000fe2000f8e08ff */
[--C-:B------:R-:W-:Y:S01]  /*0af0*/  IMAD R19, R19, 0xc00, R17.reuse ;  /* 0x00000c0013137824 */ /* 0x100fe200078e0211 */
[----:B------:R-:W-:Y:S01]  /*0b00*/  LEA R89, R9, UR10, 0x1 ;  /* 0x0000000a09597c11 */ /* 0x000fe2000f8e08ff */
[--C-:B------:R-:W-:Y:S01]  /*0b10*/  IMAD R51, R20, 0xc00, R17.reuse ;  /* 0x00000c0014337824 */ /* 0x100fe200078e0211 */
[----:B------:R-:W-:Y:S01]  /*0b20*/  LEA R91, R10, UR10, 0x1 ;  /* 0x0000000a0a5b7c11 */ /* 0x000fe2000f8e08ff */
[----:B------:R-:W-:-:S02]  /*0b30*/  IMAD R49, R24, 0xc00, R17 ;  /* 0x00000c0018317824 */ /* 0x000fc400078e0211 */
[----:B------:R-:W-:Y:S02]  /*0b40*/  IMAD R23, R23, 0xc00, R17 ;  /* 0x00000c0017177824 */ /* 0x000fe400078e0211 */
[----:B---3--:R-:W-:-:S04]  /*0b50*/  IMAD.WIDE R54, R55, 0x2, R14 ;  /* 0x0000000237367825 */ /* 0x008fc800078e020e */
[----:B------:R-:W-:Y:S01]  /*0b60*/  IMAD R45, R22, 0xc00, R17 ;  /* 0x00000c00162d7824 */ /* 0x000fe200078e0211 */
[----:B------:R-:W-:Y:S01]  /*0b70*/  @!PT LDS RZ, [RZ] ;  /* 0x00000000fffff984 */ /* 0x000fe20000000800 */
[----:B------:R-:W-:Y:S01]  /*0b80*/  @!PT LDS RZ, [RZ] ;  /* 0x00000000fffff984 */ /* 0x000fe20000000800 */
[----:B------:R-:W-:Y:S01]  /*0b90*/  @!PT LDS RZ, [RZ] ;  /* 0x00000000fffff984 */ /* 0x000fe20000000800 */
[----:B------:R-:W-:Y:S01]  /*0ba0*/  LDGSTS.E.BYPASS.128 [R63], desc[UR14][R54.64] ;  /* 0x00000000363f7fae */ /* 0x000fe2000b901c4e */
[----:B------:R-:W-:Y:S01]  /*0bb0*/  IMAD.WIDE R52, R19, 0x2, R14 ;  /* 0x0000000213347825 */ /* 0x000fe200078e020e */
[----:B------:R-:W-:-:S03]  /*0bc0*/  IADD3 R12, P0, R54, 0x400, RZ ;  /* 0x00000400360c7810 */ /* 0x000fc60007f1e0ff */
[----:B------:R-:W-:Y:S01]  /*0bd0*/  IMAD R21, R21, 0xc00, R17 ;  /* 0x00000c0015157824 */ /* 0x000fe200078e0211 */
[----:B------:R-:W-:Y:S01]  /*0be0*/  LDGSTS.E.BYPASS.128 [R65], desc[UR14][R52.64] ;  /* 0x0000000034417fae */ /* 0x000fe2000b901c4e */
[----:B------:R-:W-:-:S04]  /*0bf0*/  IMAD.WIDE R50, R51, 0x2, R14 ;  /* 0x0000000233327825 */ /* 0x000fc800078e020e */
[----:B------:R-:W-:Y:S01]  /*0c00*/  IMAD R25, R25, 0xc00, R17 ;  /* 0x00000c0019197824 */ /* 0x000fe200078e0211 */
[----:B------:R-:W-:Y:S01]  /*0c10*/  LDGSTS.E.BYPASS.128 [R67], desc[UR14][R50.64] ;  /* 0x0000000032437fae */ /* 0x000fe2000b901c4e */
[----:B------:R-:W-:-:S04]  /*0c20*/  IMAD.WIDE R48, R49, 0x2, R14 ;  /* 0x0000000231307825 */ /* 0x000fc800078e020e */
[----:B------:R-:W-:Y:S01]  /*0c30*/  IMAD.WIDE R46, R23, 0x2, R14 ;  /* 0x00000002172e7825 */ /* 0x000fe200078e020e */
[----:B------:R-:W-:Y:S03]  /*0c40*/  LDGSTS.E.BYPASS.128 [R69], desc[UR14][R48.64] ;  /* 0x0000000030457fae */ /* 0x000fe6000b901c4e */
[----:B------:R-:W-:Y:S01]  /*0c50*/  IMAD R39, R26, 0xc00, R17 ;  /* 0x00000c001a277824 */ /* 0x000fe200078e0211 */
[----:B------:R-:W-:Y:S01]  /*0c60*/  LDGSTS.E.BYPASS.128 [R85], desc[UR14][R46.64] ;  /* 0x000000002e557fae */ /* 0x000fe2000b901c4e */
[----:B------:R-:W-:-:S04]  /*0c70*/  IMAD.WIDE R44, R45, 0x2, R14 ;  /* 0x000000022d2c7825 */ /* 0x000fc800078e020e */
[----:B------:R-:W-:Y:S01]  /*0c80*/  IMAD R27, R27, 0xc00, R17 ;  /* 0x00000c001b1b7824 */ /* 0x000fe200078e0211 */
[----:B------:R-:W-:Y:S01]  /*0c90*/  LDGSTS.E.BYPASS.128 [R87], desc[UR14][R44.64] ;  /* 0x000000002c577fae */ /* 0x000fe2000b901c4e */
[----:B------:R-:W-:-:S04]  /*0ca0*/  IMAD.WIDE R40, R21, 0x2, R14 ;  /* 0x0000000215287825 */ /* 0x000fc800078e020e */
[----:B------:R-:W-:Y:S01]  /*0cb0*/  IMAD R57, R28, 0xc00, R17 ;  /* 0x00000c001c397824 */ /* 0x000fe200078e0211 */
[----:B------:R-:W-:Y:S01]  /*0cc0*/  LDGSTS.E.BYPASS.128 [R89], desc[UR14][R40.64] ;  /* 0x0000000028597fae */ /* 0x000fe2000b901c4e */
[----:B------:R-:W-:Y:S01]  /*0cd0*/  IMAD.WIDE R42, R25, 0x2, R14 ;  /* 0x00000002192a7825 */ /* 0x000fe200078e020e */
[----:B------:R-:W-:-:S03]  /*0ce0*/  IADD3 R14, P1, R52, 0x400, RZ ;  /* 0x00000400340e7810 */ /* 0x000fc60007f3e0ff */
[--C-:B------:R-:W-:Y:S01]  /*0cf0*/  IMAD R29, R29, 0xc00, R17.reuse ;  /* 0x00000c001d1d7824 */ /* 0x100fe200078e0211 */
[----:B------:R-:W-:Y:S01]  /*0d00*/  LDGSTS.E.BYPASS.128 [R91], desc[UR14][R42.64] ;  /* 0x000000002a5b7fae */ /* 0x000fe2000b901c4e */
[--C-:B------:R-:W-:Y:S02]  /*0d10*/  IMAD R31, R31, 0xc00, R17.reuse ;  /* 0x00000c001f1f7824 */ /* 0x100fe400078e0211 */
[--C-:B------:R-:W-:Y:S01]  /*0d20*/  IMAD R59, R30, 0xc00, R17.reuse ;  /* 0x00000c001e3b7824 */ /* 0x100fe200078e0211 */
[----:B------:R-:W0:Y:S01]  /*0d30*/  LDGDEPBAR ;  /* 0x00000000000079af */ /* 0x000e220000000000 */
[----:B------:R-:W-:Y:S02]  /*0d40*/  IMAD R61, R34, 0xc00, R17 ;  /* 0x00000c00223d7824 */ /* 0x000fe400078e0211 */
[----:B--2---:R-:W-:-:S04]  /*0d50*/  IMAD.WIDE R38, R39, 0x2, R32 ;  /* 0x0000000227267825 */ /* 0x004fc800078e0220 */
[----:B------:R-:W-:Y:S01]  /*0d60*/  IMAD R17, R35, 0xc00, R17 ;  /* 0x00000c0023117824 */ /* 0x000fe200078e0211 */
[----:B------:R-:W-:Y:S01]  /*0d70*/  LDGSTS.E.BYPASS.128 [R63+0x14000], desc[UR14][R38.64] ;  /* 0x14000000263f7fae */ /* 0x000fe2000b901c4e */
[----:B------:R-:W-:-:S04]  /*0d80*/  IMAD.WIDE R36, R27, 0x2, R32 ;  /* 0x000000021b247825 */ /* 0x000fc800078e0220 */
[--C-:B------:R-:W-:Y:S01]  /*0d90*/  IMAD.WIDE R34, R57, 0x2, R32.reuse ;  /* 0x0000000239227825 */ /* 0x100fe200078e0220 */
[----:B------:R-:W-:Y:S03]  /*0da0*/  LDGSTS.E.BYPASS.128 [R65+0x14000], desc[UR14][R36.64] ;  /* 0x1400000024417fae */ /* 0x000fe6000b901c4e */
[--C-:B------:R-:W-:Y:S01]  /*0db0*/  IMAD.WIDE R26, R29, 0x2, R32.reuse ;  /* 0x000000021d1a7825 */ /* 0x100fe200078e0220 */
[----:B------:R-:W-:Y:S03]  /*0dc0*/  LDGSTS.E.BYPASS.128 [R67+0x14000], desc[UR14][R34.64] ;  /* 0x1400000022437fae */ /* 0x000fe6000b901c4e */
[--C-:B------:R-:W-:Y:S01]  /*0dd0*/  IMAD.WIDE R24, R31, 0x2, R32.reuse ;  /* 0x000000021f187825 */ /* 0x100fe200078e0220 */
[----:B------:R-:W-:Y:S03]  /*0de0*/  LDGSTS.E.BYPASS.128 [R69+0x14000], desc[UR14][R26.64] ;  /* 0x140000001a457fae */ /* 0x000fe6000b901c4e */
[--C-:B------:R-:W-:Y:S01]  /*0df0*/  IMAD.WIDE R28, R59, 0x2, R32.reuse ;  /* 0x000000023b1c7825 */ /* 0x100fe200078e0220 */
[----:B------:R-:W-:Y:S03]  /*0e00*/  LDGSTS.E.BYPASS.128 [R85+0x14000], desc[UR14][R24.64] ;  /* 0x1400000018557fae */ /* 0x000fe6000b901c4e */
[----:B------:R-:W-:Y:S01]  /*0e10*/  IMAD.WIDE R30, R61, 0x2, R32 ;  /* 0x000000023d1e7825 */ /* 0x000fe200078e0220 */
[----:B------:R-:W-:Y:S01]  /*0e20*/  LDGSTS.E.BYPASS.128 [R87+0x14000], desc[UR14][R28.64] ;  /* 0x140000001c577fae */ /* 0x000fe2000b901c4e */
[----:B------:R-:W-:-:S02]  /*0e30*/  IADD3 R78, P2, R28, 0x400, RZ ;  /* 0x000004001c4e7810 */ /* 0x000fc40007f5e0ff */
[----:B------:R-:W-:Y:S01]  /*0e40*/  IMAD.WIDE R32, R17, 0x2, R32 ;  /* 0x0000000211207825 */ /* 0x000fe200078e0220 */
[----:B------:R-:W-:Y:S03]  /*0e50*/  LDGSTS.E.BYPASS.128 [R89+0x14000], desc[UR14][R30.64] ;  /* 0x140000001e597fae */ /* 0x000fe6000b901c4e */
[----:B------:R-:W-:Y:S01]  /*0e60*/  IMAD.X R15, RZ, RZ, R55, P0 ;  /* 0x000000ffff0f7224 */ /* 0x000fe200000e0637 */
[----:B------:R-:W-:Y:S01]  /*0e70*/  LDGSTS.E.BYPASS.128 [R91+0x14000], desc[UR14][R32.64] ;  /* 0x14000000205b7fae */ /* 0x000fe2000b901c4e */
[----:B------:R-:W-:Y:S01]  /*0e80*/  IADD3 R16, P0, R50, 0x400, RZ ;  /* 0x0000040032107810 */ /* 0x000fe20007f1e0ff */
[----:B------:R-:W-:Y:S01]  /*0e90*/  IMAD.X R17, RZ, RZ, R53, P1 ;  /* 0x000000ffff117224 */ /* 0x000fe200008e0635 */
[----:B------:R-:W-:Y:S01]  /*0ea0*/  IADD3 R18, P1, R48, 0x400, RZ ;  /* 0x0000040030127810 */ /* 0x000fe20007f3e0ff */
[----:B------:R-:W0:Y:S01]  /*0eb0*/  LDGDEPBAR ;  /* 0x00000000000079af */ /* 0x000e220000000000 */
[----:B------:R-:W-:-:S02]  /*0ec0*/  IMAD.X R82, RZ, RZ, R29, P2 ;  /* 0x000000ffff527224 */ /* 0x000fc400010e061d */
[----:B------:R-:W-:Y:S01]  /*0ed0*/  IMAD.X R19, RZ, RZ, R51, P0 ;  /* 0x000000ffff137224 */ /* 0x000fe200000e0633 */
[----:B------:R-:W-:Y:S01]  /*0ee0*/  BAR.SYNC.DEFER_BLOCKING 0x0 ;  /* 0x0000000000007b1d */ /* 0x000fe20000010000 */
[----:B------:R-:W-:Y:S01]  /*0ef0*/  IADD3 R20, P0, R46, 0x400, RZ ;  /* 0x000004002e147810 */ /* 0x000fe20007f1e0ff */
[----:B------:R-:W-:Y:S01]  /*0f00*/  IMAD.X R21, RZ, RZ, R49, P1 ;  /* 0x000000ffff157224 */ /* 0x000fe200008e0631 */
[----:B------:R-:W-:-:S03]  /*0f10*/  IADD3 R22, P1, R44, 0x400, RZ ;  /* 0x000004002c167810 */ /* 0x000fc60007f3e0ff */
[----:B------:R-:W-:Y:S01]  /*0f20*/  IMAD.X R23, RZ, RZ, R47, P0 ;  /* 0x000000ffff177224 */ /* 0x000fe200000e062f */
        /* <DEDUP_REMOVED lines=10> */
[----:B------:R-:W-:Y:S01]  /*0fd0*/  IADD3 R74, P1, R26, 0x400, RZ ;  /* 0x000004001a4a7810 */ /* 0x000fe20007f3e0ff */
[----:B------:R-:W-:Y:S01]  /*0fe0*/  @!PT LDS RZ, [RZ] ;  /* 0x00000000fffff984 */ /* 0x000fe20000000800 */
[----:B------:R-:W-:Y:S01]  /*0ff0*/  @!PT LDS RZ, [RZ] ;  /* 0x00000000fffff984 */ /* 0x000fe20000000800 */
[----:B------:R-:W-:Y:S01]  /*1000*/  @!PT LDS RZ, [RZ] ;  /* 0x00000000fffff984 */ /* 0x000fe20000000800 */
[----:B------:R-:W-:Y:S02]  /*1010*/  LDGSTS.E.BYPASS.128 [R63+0x4000], desc[UR14][R54.64+0x100] ;  /* 0x04000100363f7fae */ /* 0x000fe4000b901c4e */
[----:B------:R-:W-:Y:S01]  /*1020*/  IMAD.X R75, RZ, RZ, R35, P0 ;  /* 0x000000ffff4b7224 */ /* 0x000fe200000e0623 */
[----:B------:R-:W-:Y:S01]  /*1030*/  IADD3 R76, P0, R24, 0x400, RZ ;  /* 0x00000400184c7810 */ /* 0x000fe20007f1e0ff */
[----:B------:R-:W-:Y:S01]  /*1040*/  IMAD.X R77, RZ, RZ, R27, P1 ;  /* 0x000000ffff4d7224 */ /* 0x000fe200008e061b */
[----:B------:R-:W-:Y:S01]  /*1050*/  LDGSTS.E.BYPASS.128 [R65+0x4000], desc[UR14][R52.64+0x100] ;  /* 0x0400010034417fae */ /* 0x000fe2000b901c4e */
[----:B------:R-:W-:-:S02]  /*1060*/  IADD3 R80, P1, R30, 0x400, RZ ;  /* 0x000004001e507810 */ /* 0x000fc40007f3e0ff */
[----:B------:R-:W-:Y:S01]  /*1070*/  IMAD.X R79, RZ, RZ, R25, P0 ;  /* 0x000000ffff4f7224 */ /* 0x000fe200000e0619 */
[----:B------:R-:W-:Y:S01]  /*1080*/  LDGSTS.E.BYPASS.128 [R67+0x4000], desc[UR14][R50.64+0x100] ;  /* 0x0400010032437fae */ /* 0x000fe2000b901c4e */
[----:B------:R-:W-:Y:S01]  /*1090*/  IADD3 R81, P0, R32, 0x400, RZ ;  /* 0x0000040020517810 */ /* 0x000fe20007f1e0ff */
[----:B------:R-:W-:Y:S02]  /*10a0*/  IMAD.X R83, RZ, RZ, R31, P1 ;  /* 0x000000ffff537224 */ /* 0x000fe400008e061f */
[----:B------:R-:W-:Y:S02]  /*10b0*/  LDGSTS.E.BYPASS.128 [R69+0x4000], desc[UR14][R48.64+0x100] ;  /* 0x0400010030457fae */ /* 0x000fe4000b901c4e */
[----:B------:R-:W-:Y:S02]  /*10c0*/  IMAD.X R84, RZ, RZ, R33, P0 ;  /* 0x000000ffff547224 */ /* 0x000fe400000e0621 */
[----:B------:R-:W-:Y:S04]  /*10d0*/  LDGSTS.E.BYPASS.128 [R85+0x4000], desc[UR14][R46.64+0x100] ;  /* 0x040001002e557fae */ /* 0x000fe8000b901c4e */
[----:B------:R-:W-:Y:S04]  /*10e0*/  LDGSTS.E.BYPASS.128 [R87+0x4000], desc[UR14][R44.64+0x100] ;  /* 0x040001002c577fae */ /* 0x000fe8000b901c4e */
[----:B------:R-:W-:Y:S04]  /*10f0*/  LDGSTS.E.BYPASS.128 [R89+0x4000], desc[UR14][R40.64+0x100] ;  /* 0x0400010028597fae */ /* 0x000fe8000b901c4e */
[----:B------:R-:W-:Y:S04]  /*1100*/  LDGSTS.E.BYPASS.128 [R91+0x4000], desc[UR14][R42.64+0x100] ;  /* 0x040001002a5b7fae */ /* 0x000fe8000b901c4e */
[----:B------:R-:W0:Y:S04]  /*1110*/  LDGDEPBAR ;  /* 0x00000000000079af */ /* 0x000e280000000000 */
[----:B------:R-:W-:Y:S04]  /*1120*/  LDGSTS.E.BYPASS.128 [R63+0x18000], desc[UR14][R38.64+0x100] ;  /* 0x18000100263f7fae */ /* 0x000fe8000b901c4e */
[----:B------:R-:W-:Y:S04]  /*1130*/  LDGSTS.E.BYPASS.128 [R65+0x18000], desc[UR14][R36.64+0x100] ;  /* 0x1800010024417fae */ /* 0x000fe8000b901c4e */
[----:B------:R-:W-:Y:S04]  /*1140*/  LDGSTS.E.BYPASS.128 [R67+0x18000], desc[UR14][R34.64+0x100] ;  /* 0x1800010022437fae */ /* 0x000fe8000b901c4e */
[----:B------:R-:W-:Y:S04]  /*1150*/  LDGSTS.E.BYPASS.128 [R69+0x18000], desc[UR14][R26.64+0x100] ;  /* 0x180001001a457fae */ /* 0x000fe8000b901c4e */
[----:B------:R-:W-:Y:S04]  /*1160*/  LDGSTS.E.BYPASS.128 [R85+0x18000], desc[UR14][R24.64+0x100] ;  /* 0x1800010018557fae */ /* 0x000fe8000b901c4e */
[----:B------:R-:W-:Y:S04]  /*1170*/  LDGSTS.E.BYPASS.128 [R87+0x18000], desc[UR14][R28.64+0x100] ;  /* 0x180001001c577fae */ /* 0x000fe8000b901c4e */
[----:B------:R-:W-:Y:S04]  /*1180*/  LDGSTS.E.BYPASS.128 [R89+0x18000], desc[UR14][R30.64+0x100] ;  /* 0x180001001e597fae */ /* 0x000fe8000b901c4e */
[----:B------:R-:W-:Y:S04]  /*1190*/  LDGSTS.E.BYPASS.128 [R91+0x18000], desc[UR14][R32.64+0x100] ;  /* 0x18000100205b7fae */ /* 0x000fe8000b901c4e */
[----:B------:R-:W0:Y:S01]  /*11a0*/  LDGDEPBAR ;  /* 0x00000000000079af */ /* 0x000e220000000000 */
[----:B------:R-:W-:Y:S06]  /*11b0*/  BAR.SYNC.DEFER_BLOCKING 0x0 ;  /* 0x0000000000007b1d */ /* 0x000fec0000010000 */
[----:B------:R-:W-:Y:S01]  /*11c0*/  @!PT LDS RZ, [RZ] ;  /* 0x00000000fffff984 */ /* 0x000fe20000000800 */
[----:B------:R-:W-:Y:S01]  /*11d0*/  @!PT LDS RZ, [RZ] ;  /* 0x00000000fffff984 */ /* 0x000fe20000000800 */
[----:B------:R-:W-:Y:S01]  /*11e0*/  @!PT LDS RZ, [RZ] ;  /* 0x00000000fffff984 */ /* 0x000fe20000000800 */
        /* <DEDUP_REMOVED lines=22> */
[----:B------:R2:W-:Y:S04]  /*1350*/  LDGSTS.E.BYPASS.128 [R63+0xc000], desc[UR14][R54.64+0x300] ;  /* 0x0c000300363f7fae */ /* 0x0005e8000b901c4e */
[----:B------:R3:W-:Y:S04]  /*1360*/  LDGSTS.E.BYPASS.128 [R65+0xc000], desc[UR14][R52.64+0x300] ;  /* 0x0c00030034417fae */ /* 0x0007e8000b901c4e */
[----:B------:R4:W-:Y:S04]  /*1370*/  LDGSTS.E.BYPASS.128 [R67+0xc000], desc[UR14][R50.64+0x300] ;  /* 0x0c00030032437fae */ /* 0x0009e8000b901c4e */
[----:B------:R5:W-:Y:S01]  /*1380*/  LDGSTS.E.BYPASS.128 [R69+0xc000], desc[UR14][R48.64+0x300] ;  /* 0x0c00030030457fae */ /* 0x000be2000b901c4e */
[----:B--2---:R-:W-:-:S03]  /*1390*/  CS2R R54, SRZ ;  /* 0x0000000000367805 */ /* 0x004fc6000001ff00 */
[----:B------:R2:W-:Y:S01]  /*13a0*/  LDGSTS.E.BYPASS.128 [R85+0xc000], desc[UR14][R46.64+0x300] ;  /* 0x0c0003002e557fae */ /* 0x0005e2000b901c4e */
[----:B---3--:R-:W-:-:S03]  /*13b0*/  CS2R R52, SRZ ;  /* 0x0000000000347805 */ /* 0x008fc6000001ff00 */
[----:B------:R3:W-:Y:S01]  /*13c0*/  LDGSTS.E.BYPASS.128 [R87+0xc000], desc[UR14][R44.64+0x300] ;  /* 0x0c0003002c577fae */ /* 0x0007e2000b901c4e */
[----:B-1--4-:R-:W-:-:S03]  /*13d0*/  CS2R R50, SRZ ;  /* 0x0000000000327805 */ /* 0x012fc6000001ff00 */
[----:B------:R1:W-:Y:S01]  /*13e0*/  LDGSTS.E.BYPASS.128 [R89+0xc000], desc[UR14][R40.64+0x300] ;  /* 0x0c00030028597fae */ /* 0x0003e2000b901c4e */
[----:B-----5:R-:W-:-:S03]  /*13f0*/  CS2R R48, SRZ ;  /* 0x0000000000307805 */ /* 0x020fc6000001ff00 */
[----:B------:R4:W-:Y:S01]  /*1400*/  LDGSTS.E.BYPASS.128 [R91+0xc000], desc[UR14][R42.64+0x300] ;  /* 0x0c0003002a5b7fae */ /* 0x0009e2000b901c4e */
[----:B--2---:R-:W-:-:S03]  /*1410*/  CS2R R46, SRZ ;  /* 0x00000000002e7805 */ /* 0x004fc6000001ff00 */
[----:B------:R-:W0:Y:S01]  /*1420*/  LDGDEPBAR ;  /* 0x00000000000079af */ /* 0x000e220000000000 */
[----:B---3--:R-:W-:-:S03]  /*1430*/  CS2R R44, SRZ ;  /* 0x00000000002c7805 */ /* 0x008fc6000001ff00 */
[----:B------:R2:W-:Y:S01]  /*1440*/  LDGSTS.E.BYPASS.128 [R63+0x20000], desc[UR14][R38.64+0x300] ;  /* 0x20000300263f7fae */ /* 0x0005e2000b901c4e */
[----:B-1----:R-:W-:-:S03]  /*1450*/  CS2R R40, SRZ ;  /* 0x0000000000287805 */ /* 0x002fc6000001ff00 */
[----:B------:R1:W-:Y:S01]  /*1460*/  LDGSTS.E.BYPASS.128 [R65+0x20000], desc[UR14][R36.64+0x300] ;  /* 0x2000030024417fae */ /* 0x0003e2000b901c4e */
[----:B----4-:R-:W-:-:S03]  /*1470*/  CS2R R42, SRZ ;  /* 0x00000000002a7805 */ /* 0x010fc6000001ff00 */
[----:B------:R3:W-:Y:S04]  /*1480*/  LDGSTS.E.BYPASS.128 [R67+0x20000], desc[UR14][R34.64+0x300] ;  /* 0x2000030022437fae */ /* 0x0007e8000b901c4e */
[----:B------:R4:W-:Y:S01]  /*1490*/  LDGSTS.E.BYPASS.128 [R69+0x20000], desc[UR14][R26.64+0x300] ;  /* 0x200003001a457fae */ /* 0x0009e2000b901c4e */
[----:B--2---:R-:W-:-:S03]  /*14a0*/  CS2R R38, SRZ ;  /* 0x0000000000267805 */ /* 0x004fc6000001ff00 */
[----:B------:R2:W-:Y:S01]  /*14b0*/  LDGSTS.E.BYPASS.128 [R85+0x20000], desc[UR14][R24.64+0x300] ;  /* 0x2000030018557fae */ /* 0x0005e2000b901c4e */
[----:B-1----:R-:W-:-:S03]  /*14c0*/  CS2R R36, SRZ ;  /* 0x0000000000247805 */ /* 0x002fc6000001ff00 */
[----:B------:R1:W-:Y:S01]  /*14d0*/  LDGSTS.E.BYPASS.128 [R87+0x20000], desc[UR14][R28.64+0x300] ;  /* 0x200003001c577fae */ /* 0x0003e2000b901c4e */
[----:B---3--:R-:W-:-:S03]  /*14e0*/  CS2R R34, SRZ ;  /* 0x0000000000227805 */ /* 0x008fc6000001ff00 */
[----:B------:R3:W-:Y:S01]  /*14f0*/  LDGSTS.E.BYPASS.128 [R89+0x20000], desc[UR14][R30.64+0x300] ;  /* 0x200003001e597fae */ /* 0x0007e2000b901c4e */
[----:B----4-:R-:W-:-:S03]  /*1500*/  CS2R R26, SRZ ;  /* 0x00000000001a7805 */ /* 0x010fc6000001ff00 */
[----:B------:R4:W-:Y:S01]  /*1510*/  LDGSTS.E.BYPASS.128 [R91+0x20000], desc[UR14][R32.64+0x300] ;  /* 0x20000300205b7fae */ /* 0x0009e2000b901c4e */
[----:B--2---:R-:W-:Y:S02]  /*1520*/  CS2R R24, SRZ ;  /* 0x0000000000187805 */ /* 0x004fe4000001ff00 */
[----:B------:R-:W-:Y:S01]  /*1530*/  LOP3.LUT R85, R86, 0x7fffffc, RZ, 0xc0, !PT ;  /* 0x07fffffc56557812 */ /* 0x000fe200078ec0ff */
[----:B------:R-:W0:Y:S01]  /*1540*/  LDGDEPBAR ;  /* 0x00000000000079af */ /* 0x000e220000000000 */
[----:B-1----:R-:W-:Y:S02]  /*1550*/  CS2R R28, SRZ ;  /* 0x00000000001c7805 */ /* 0x002fe4000001ff00 */
[----:B---3--:R-:W-:Y:S02]  /*1560*/  CS2R R30, SRZ ;  /* 0x00000000001e7805 */ /* 0x008fe4000001ff00 */
[----:B----4-:R-:W-:-:S07]  /*1570*/  CS2R R32, SRZ ;  /* 0x0000000000207805 */ /* 0x010fce000001ff00 */
.L_x_0:
[----:B------:R-:W1:Y:S01]  /*1580*/  SHFL.IDX PT, R63, R85, RZ, 0x1f ;  /* 0x00001fff553f7589 */ /* 0x000e6200000e0000 */
[----:B------:R-:W-:Y:S01]  /*1590*/  UIADD3 UR12, UR12, 0x1, URZ ;  /* 0x000000010c0c7890 */ /* 0x000fe2000fffe03f */
[----:B------:R-:W-:-:S04]  /*15a0*/  DEPBAR.LE SB0, 0x6 ;  /* 0x000081800000791a */ /* 0x000fc80000000000 */
[----:B------:R-:W-:Y:S01]  /*15b0*/  UISETP.GE.AND UP0, UPT, UR12, 0x5, UPT ;  /* 0x000000050c00788c */ /* 0x000fe2000bf06270 */
[----:B------:R-:W-:Y:S01]  /*15c0*/  BAR.SYNC.DEFER_BLOCKING 0x0 ;  /* 0x0000000000007b1d */ /* 0x000fe20000010000 */
[----:B------:R-:W-:Y:S01]  /*15d0*/  UIADD3 UR11, UR11, 0x1, URZ ;  /* 0x000000010b0b7890 */ /* 0x000fe2000fffe03f */
[----:B------:R-:W-:Y:S01]  /*15e0*/  IADD3 R92, P1, R12, UR4, RZ ;  /* 0x000000040c5c7c10 */ /* 0x000fe2000ff3e0ff */
[----:B------:R-:W-:Y:S01]  /*15f0*/  USEL UR12, UR12, URZ, !UP0 ;  /* 0x0000003f0c0c7287 */ /* 0x000fe2000c000000 */
[----:B------:R-:W-:Y:S02]  /*1600*/  VIADD R87, R62, 0x80 ;  /* 0x000000803e577836 */ /* 0x000fe40000000000 */
[----:B------:R-:W-:Y:S01]  /*1610*/  UMOV UR19, 0x40000040 ;  /* 0x4000004000137882 */ /* 0x000fe20000000000 */
[----:B------:R-:W-:Y:S02]  /*1620*/  IADD3.X R93, R15, UR5, RZ, P1, !PT ;  /* 0x000000050f5d7c10 */ /* 0x000fe40008ffe4ff */
[----:B------:R-:W-:-:S02]  /*1630*/  IADD3 R64, P1, R14, UR4, RZ ;  /* 0x000000040e407c10 */ /* 0x000fc4000ff3e0ff */
[----:B------:R-:W-:Y:S02]  /*1640*/  ISETP.GE.U32.AND P0, PT, R87, 0xa00, PT ;  /* 0x00000a005700780c */ /* 0x000fe40003f06070 */
[----:B------:R-:W-:Y:S02]  /*1650*/  IADD3.X R65, R17, UR5, RZ, P1, !PT ;  /* 0x0000000511417c10 */ /* 0x000fe40008ffe4ff */
[----:B------:R-:W-:Y:S02]  /*1660*/  IADD3 R90, P1, R16, UR4, RZ ;  /* 0x00000004105a7c10 */ /* 0x000fe4000ff3e0ff */
[----:B-1----:R-:W-:Y:S02]  /*1670*/  R2UR UR6, R63 ;  /* 0x000000003f0672ca */ /* 0x002fe400000e0000 */
[----:B------:R-:W-:Y:S02]  /*1680*/  IADD3.X R91, R19, UR5, RZ, P1, !PT ;  /* 0x00000005135b7c10 */ /* 0x000fe40008ffe4ff */
[----:B------:R-:W-:Y:S01]  /*1690*/  IADD3 R62, P1, R18, UR4, RZ ;  /* 0x00000004123e7c10 */ /* 0x000fe2000ff3e0ff */
[----:B------:R-:W-:-:S03]  /*16a0*/  WARPGROUP.ARRIVE ;  /* 0x00000000000079c5 */ /* 0x000fc60000000000 */
[----:B------:R-:W-:-:S05]  /*16b0*/  IADD3.X R63, R21, UR5, RZ, P1, !PT ;  /* 0x00000005153f7c10 */ /* 0x000fca0008ffe4ff */
[----:B------:R-:W-:Y:S02]  /*16c0*/  USHF.L.U32 UR7, UR6, 0x7, URZ ;  /* 0x0000000706077899 */ /* 0x000fe4000800063f */
[----:B------:R-:W-:Y:S02]  /*16d0*/  ULEA UR6, UR12, UR10, 0xe ;  /* 0x0000000a0c067291 */ /* 0x000fe4000f8e703f */
[----:B------:R-:W-:Y:S02]  /*16e0*/  ULOP3.LUT UR7, UR7, 0x180, URZ, 0xc0, !UPT ;  /* 0x0000018007077892 */ /* 0x000fe4000f8ec03f */
[----:B------:R-:W-:Y:S02]  /*16f0*/  USHF.R.U32.HI UR8, URZ, 0x4, UR6 ;  /* 0x000000043f087899 */ /* 0x000fe40008011606 */
[----:B------:R-:W-:Y:S02]  /*1700*/  UIADD3 UR6, UR6, 0x14000, URZ ;  /* 0x0001400006067890 */ /* 0x000fe4000fffe03f */
[----:B------:R-:W-:-:S02]  /*1710*/  ULOP3.LUT UR8, UR8, 0x3fff, URZ, 0xc0, !UPT ;  /* 0x00003fff08087892 */ /* 0x000fc4000f8ec03f */
[----:B------:R-:W-:Y:S02]  /*1720*/  USHF.R.U32.HI UR6, URZ, 0x4, UR6 ;  /* 0x000000043f067899 */ /* 0x000fe40008011606 */
[----:B------:R-:W-:Y:S02]  /*1730*/  UIADD3 UR8, UP0, UR7, UR8, URZ ;  /* 0x0000000807087290 */ /* 0x000fe4000ff1e03f */
[----:B------:R-:W-:Y:S02]  /*1740*/  ULOP3.LUT UR6, UR6, 0x3fff, URZ, 0xc0, !UPT ;  /* 0x00003fff06067892 */ /* 0x000fe4000f8ec03f */
[----:B------:R-:W-:Y:S02]  /*1750*/  UIADD3.X UR9, URZ, URZ, URZ, UP0, !UPT ;  /* 0x0000003f3f097290 */ /* 0x000fe400087fe43f */
[----:B------:R-:W-:Y:S02]  /*1760*/  ULOP3.LUT UR18, UR6, 0x2000000, URZ, 0xfc, !UPT ;  /* 0x0200000006127892 */ /* 0x000fe4000f8efc3f */
[----:B------:R-:W-:-:S02]  /*1770*/  ULOP3.LUT UR16, UR8, 0x2000000, URZ, 0xfc, !UPT ;  /* 0x0200000008107892 */ /* 0x000fc4000f8efc3f */
[----:B------:R-:W-:Y:S01]  /*1780*/  ULOP3.LUT UR17, UR9, 0x40000040, URZ, 0xfc, !UPT ;  /* 0x4000004009117892 */ /* 0x000fe2000f8efc3f */
[----:B------:R-:W-:Y:S01]  /*1790*/  UMOV UR7, URZ ;  /* 0x0000003f00077c82 */ /* 0x000fe20008000000 */
[----:B------:R-:W-:-:S04]  /*17a0*/  UISETP.GE.AND UP0, UPT, UR11, 0x5, UPT ;  /* 0x000000050b00788c */ /* 0x000fc8000bf06270 */
[----:B------:R-:W-:-:S03]  /*17b0*/  USEL UR11, UR11, URZ, !UP0 ;  /* 0x0000003f0b0b7287 */ /* 0x000fc6000c000000 */
[----:B------:R-:W-:Y:S01]  /*17c0*/  HGMMA.64x64x16.F32.BF16 R24, gdesc[UR16], R24 ;  /* 0x00e00000101879f0 */ /* 0x000fe20008701818 */
[----:B------:R-:W-:Y:S01]  /*17d0*/  UMOV UR16, 0x2000002 ;  /* 0x0200000200107882 */ /* 0x000fe20000000000 */
[----:B------:R-:W-:Y:S02]  /*17e0*/  UMOV UR17, 0x40000040 ;  /* 0x4000004000117882 */ /* 0x000fe40000000000 */
[----:B------:R-:W-:Y:S02]  /*17f0*/  UIADD3.64 UR18, UR6, UR16, URZ ;  /* 0x0000001006127297 */ /* 0x000fe4000fffe03f */
[----:B------:R-:W-:-:S09]  /*1800*/  UIADD3.64 UR16, UR8, UR16, URZ ;  /* 0x0000001008107297 */ /* 0x000fd2000fffe03f */
        /* <DEDUP_REMOVED lines=29> */
[----:B------:R-:W-:Y:S02]  /*19e0*/  UIADD3.64 UR16, UR8, UR16, URZ ;  /* 0x0000001008107297 */ /* 0x000fe4000fffe03f */
[----:B------:R-:W-:-:S06]  /*19f0*/  ULEA UR6, UR11, UR10, 0xe ;  /* 0x0000000a0b067291 */ /* 0x000fcc000f8e703f */
[----:B------:R-:W-:Y:S02]  /*1a00*/  LEA R67, R3, UR6, 0x1 ;  /* 0x0000000603437c11 */ /* 0x000fe4000f8e08ff */
[----:B------:R-:W-:Y:S02]  /*1a10*/  LEA R69, R4, UR6, 0x1 ;  /* 0x0000000604457c11 */ /* 0x000fe4000f8e08ff */
[----:B------:R-:W-:Y:S02]  /*1a20*/  LEA R89, R5, UR6, 0x1 ;  /* 0x0000000605597c11 */ /* 0x000fe4000f8e08ff */
[----:B------:R-:W-:Y:S01]  /*1a30*/  LEA R88, R6, UR6, 0x1 ;  /* 0x0000000606587c11 */ /* 0x000fe2000f8e08ff */
[----:B------:R-:W-:Y:S03]  /*1a40*/  HGMMA.64x64x16.F32.BF16 R24, gdesc[UR16], R24, gsb0 ;  /* 0x00e00000101879f0 */ /* 0x000fe60008001818 */
[----:B------:R-:W-:-:S02]  /*1a50*/  WARPGROUP.DEPBAR.LE gsb0, 0x1 ;  /* 0x00008000000079c5 */ /* 0x000fc40000010100 */
[----:B------:R-:W-:Y:S06]  /*1a60*/  BAR.SYNC.DEFER_BLOCKING 0x0 ;  /* 0x0000000000007b1d */ /* 0x000fec0000010000 */
[----:B------:R-:W-:Y:S01]  /*1a70*/  @!PT LDS RZ, [RZ] ;  /* 0x00000000fffff984 */ /* 0x000fe20000000800 */
[----:B------:R-:W-:Y:S01]  /*1a80*/  @!PT LDS RZ, [RZ] ;  /* 0x00000000fffff984 */ /* 0x000fe20000000800 */
[----:B------:R-:W-:Y:S01]  /*1a90*/  @!PT LDS RZ, [RZ] ;  /* 0x00000000fffff984 */ /* 0x000fe20000000800 */
[----:B------:R1:W-:Y:S04]  /*1aa0*/  LDGSTS.E.BYPASS.128 [R67], desc[UR14][R92.64], !P0 ;  /* 0x000000005c437fae */ /* 0x0003e8000c101c4e */
[----:B------:R2:W-:Y:S04]  /*1ab0*/  LDGSTS.E.BYPASS.128 [R69], desc[UR14][R64.64], !P0 ;  /* 0x0000000040457fae */ /* 0x0005e8000c101c4e */
[----:B------:R3:W-:Y:S01]  /*1ac0*/  LDGSTS.E.BYPASS.128 [R89], desc[UR14][R90.64], !P0 ;  /* 0x000000005a597fae */ /* 0x0007e2000c101c4e */
[----:B-1----:R-:W-:-:S03]  /*1ad0*/  IADD3 R92, P1, R20, UR4, RZ ;  /* 0x00000004145c7c10 */ /* 0x002fc6000ff3e0ff */
[----:B------:R1:W-:Y:S01]  /*1ae0*/  LDGSTS.E.BYPASS.128 [R88], desc[UR14][R62.64], !P0 ;  /* 0x000000003e587fae */ /* 0x0003e2000c101c4e */
[----:B------:R-:W-:Y:S02]  /*1af0*/  IADD3.X R93, R23, UR5, RZ, P1, !PT ;  /* 0x00000005175d7c10 */ /* 0x000fe40008ffe4ff */
[----:B--2---:R-:W-:Y:S02]  /*1b00*/  IADD3 R64, P1, R22, UR4, RZ ;  /* 0x0000000416407c10 */ /* 0x004fe4000ff3e0ff */
[----:B---3--:R-:W-:Y:S02]  /*1b10*/  LEA R90, R7, UR6, 0x1 ;  /* 0x00000006075a7c11 */ /* 0x008fe4000f8e08ff */
[----:B------:R-:W-:Y:S02]  /*1b20*/  IADD3.X R65, R57, UR5, RZ, P1, !PT ;  /* 0x0000000539417c10 */ /* 0x000fe40008ffe4ff */
[----:B------:R-:W-:Y:S01]  /*1b30*/  LEA R91, R8, UR6, 0x1 ;  /* 0x00000006085b7c11 */ /* 0x000fe2000f8e08ff */
[----:B------:R2:W-:Y:S01]  /*1b40*/  LDGSTS.E.BYPASS.128 [R90], desc[UR14][R92.64], !P0 ;  /* 0x000000005c5a7fae */ /* 0x0005e2000c101c4e */
[----:B-1----:R-:W-:-:S03]  /*1b50*/  IADD3 R62, P1, R56, UR4, RZ ;  /* 0x00000004383e7c10 */ /* 0x002fc6000ff3e0ff */
[----:B------:R-:W-:Y:S01]  /*1b60*/  LDGSTS.E.BYPASS.128 [R91], desc[UR14][R64.64], !P0 ;  /* 0x00000000405b7fae */ /* 0x000fe2000c101c4e */
[----:B------:R-:W-:Y:S02]  /*1b70*/  IADD3.X R63, R59, UR5, RZ, P1, !PT ;  /* 0x000000053b3f7c10 */ /* 0x000fe40008ffe4ff */
[----:B--2---:R-:W-:Y:S02]  /*1b80*/  LEA R92, R9, UR6, 0x1 ;  /* 0x00000006095c7c11 */ /* 0x004fe4000f8e08ff */
[----:B------:R-:W-:-:S03]  /*1b90*/  LEA R93, R10, UR6, 0x1 ;  /* 0x000000060a5d7c11 */ /* 0x000fc6000f8e08ff */
[----:B------:R1:W-:Y:S02]  /*1ba0*/  LDGSTS.E.BYPASS.128 [R92], desc[UR14][R62.64], !P0 ;  /* 0x000000003e5c7fae */ /* 0x0003e4000c101c4e */
[----:B-1----:R-:W-:-:S04]  /*1bb0*/  IADD3 R62, P1, R58, UR4, RZ ;  /* 0x000000043a3e7c10 */ /* 0x002fc8000ff3e0ff */
[----:B------:R-:W-:Y:S02]  /*1bc0*/  IADD3.X R63, R61, UR5, RZ, P1, !PT ;  /* 0x000000053d3f7c10 */ /* 0x000fe40008ffe4ff */
[----:B------:R-:W-:-:S03]  /*1bd0*/  IADD3 R64, P1, R60, UR4, RZ ;  /* 0x000000043c407c10 */ /* 0x000fc6000ff3e0ff */
[----:B------:R-:W-:Y:S01]  /*1be0*/  LDGSTS.E.BYPASS.128 [R93], desc[UR14][R62.64], !P0 ;  /* 0x000000003e5d7fae */ /* 0x000fe2000c101c4e */
[----:B------:R-:W-:Y:S02]  /*1bf0*/  IADD3.X R65, R71, UR5, RZ, P1, !PT ;  /* 0x0000000547417c10 */ /* 0x000fe40008ffe4ff */
[----:B------:R-:W-:Y:S01]  /*1c00*/  IADD3 R66, P1, R70, UR4, RZ ;  /* 0x0000000446427c10 */ /* 0x000fe2000ff3e0ff */
[----:B------:R-:W0:Y:S04]  /*1c10*/  LDGDEPBAR ;  /* 0x00000000000079af */ /* 0x000e280000000000 */
[----:B------:R1:W-:Y:S02]  /*1c20*/  LDGSTS.E.BYPASS.128 [R67+0x14000], desc[UR14][R64.64], !P0 ;  /* 0x1400000040437fae */ /* 0x0003e4000c101c4e */
[----:B-1----:R-:W-:-:S02]  /*1c30*/  IADD3.X R67, R73, UR5, RZ, P1, !PT ;  /* 0x0000000549437c10 */ /* 0x002fc40008ffe4ff */
[----:B------:R-:W-:-:S03]  /*1c40*/  IADD3 R68, P1, R72, UR4, RZ ;  /* 0x0000000448447c10 */ /* 0x000fc6000ff3e0ff */
[----:B------:R1:W-:Y:S02]  /*1c50*/  LDGSTS.E.BYPASS.128 [R69+0x14000], desc[UR14][R66.64], !P0 ;  /* 0x1400000042457fae */ /* 0x0003e4000c101c4e */
[----:B-1----:R-:W-:Y:S02]  /*1c60*/  IADD3.X R69, R75, UR5, RZ, P1, !PT ;  /* 0x000000054b457c10 */ /* 0x002fe40008ffe4ff */
[----:B------:R-:W-:Y:S02]  /*1c70*/  IADD3 R62, P1, R74, UR4, RZ ;  /* 0x000000044a3e7c10 */ /* 0x000fe4000ff3e0ff */
[----:B------:R-:W-:Y:S01]  /*1c80*/  IADD3 R66, P2, R81, UR4, RZ ;  /* 0x0000000451427c10 */ /* 0x000fe2000ff5e0ff */
[----:B------:R-:W-:Y:S01]  /*1c90*/  LDGSTS.E.BYPASS.128 [R89+0x14000], desc[UR14][R68.64], !P0 ;  /* 0x1400000044597fae */ /* 0x000fe2000c101c4e */
[----:B------:R-:W-:Y:S02]  /*1ca0*/  IADD3.X R63, R77, UR5, RZ, P1, !PT ;  /* 0x000000054d3f7c10 */ /* 0x000fe40008ffe4ff */
[----:B------:R-:W-:-:S02]  /*1cb0*/  IADD3 R64, P1, R76, UR4, RZ ;  /* 0x000000044c407c10 */ /* 0x000fc4000ff3e0ff */
[----:B------:R-:W-:Y:S01]  /*1cc0*/  IADD3.X R67, R84, UR5, RZ, P2, !PT ;  /* 0x0000000554437c10 */ /* 0x000fe200097fe4ff */
[----:B------:R1:W-:Y:S01]  /*1cd0*/  LDGSTS.E.BYPASS.128 [R88+0x14000], desc[UR14][R62.64], !P0 ;  /* 0x140000003e587fae */ /* 0x0003e2000c101c4e */
[----:B------:R-:W-:-:S05]  /*1ce0*/  IADD3.X R65, R79, UR5, RZ, P1, !PT ;  /* 0x000000054f417c10 */ /* 0x000fca0008ffe4ff */
[----:B------:R-:W-:Y:S01]  /*1cf0*/  LDGSTS.E.BYPASS.128 [R90+0x14000], desc[UR14][R64.64], !P0 ;  /* 0x14000000405a7fae */ /* 0x000fe2000c101c4e */
[----:B-1----:R-:W-:-:S04]  /*1d00*/  IADD3 R62, P1, R78, UR4, RZ ;  /* 0x000000044e3e7c10 */ /* 0x002fc8000ff3e0ff */
[----:B------:R-:W-:Y:S02]  /*1d10*/  IADD3.X R63, R82, UR5, RZ, P1, !PT ;  /* 0x00000005523f7c10 */ /* 0x000fe40008ffe4ff */
[----:B------:R-:W-:Y:S01]  /*1d20*/  IADD3 R68, P1, R80, UR4, RZ ;  /* 0x0000000450447c10 */ /* 0x000fe2000ff3e0ff */
[----:B------:R-:W-:Y:S02]  /*1d30*/  UIADD3 UR4, UP0, UR4, 0x100, URZ ;  /* 0x0000010004047890 */ /* 0x000fe4000ff1e03f */
[----:B------:R1:W-:Y:S01]  /*1d40*/  LDGSTS.E.BYPASS.128 [R91+0x14000], desc[UR14][R62.64], !P0 ;  /* 0x140000003e5b7fae */ /* 0x0003e2000c101c4e */
[----:B------:R-:W-:Y:S01]  /*1d50*/  IADD3.X R69, R83, UR5, RZ, P1, !PT ;  /* 0x0000000553457c10 */ /* 0x000fe20008ffe4ff */
[----:B------:R-:W-:-:S04]  /*1d60*/  UIADD3.X UR5, URZ, UR5, URZ, UP0, !UPT ;  /* 0x000000053f057290 */ /* 0x000fc800087fe43f */
[----:B------:R2:W-:Y:S04]  /*1d70*/  LDGSTS.E.BYPASS.128 [R92+0x14000], desc[UR14][R68.64], !P0 ;  /* 0x14000000445c7fae */ /* 0x0005e8000c101c4e */
[----:B------:R2:W-:Y:S01]  /*1d80*/  LDGSTS.E.BYPASS.128 [R93+0x14000], desc[UR14][R66.64], !P0 ;  /* 0x14000000425d7fae */ /* 0x0005e2000c101c4e */
[----:B------:R-:W-:Y:S01]  /*1d90*/  ISETP.GE.U32.AND P0, PT, R87, 0xb80, PT ;  /* 0x00000b805700780c */ /* 0x000fe20003f06070 */
[----:B-1----:R-:W-:Y:S02]  /*1da0*/  IMAD.MOV.U32 R62, RZ, RZ, R87 ;  /* 0x000000ffff3e7224 */ /* 0x002fe400078e0057 */
[----:B------:R-:W0:Y:S10]  /*1db0*/  LDGDEPBAR ;  /* 0x00000000000079af */ /* 0x000e340000000000 */
[----:B--2---:R-:W-:Y:S05]  /*1dc0*/  @!P0 BRA `(.L_x_0) ;  /* 0xfffffff400ec8947 */ /* 0x004fea000383ffff */
[----:B------:R-:W-:Y:S02]  /*1dd0*/  WARPGROUP.DEPBAR.LE gsb0, 0x0 ;  /* 0x00008000000079c5 */ /* 0x000fe40000010000 */
[----:B------:R-:W-:-:S04]  /*1de0*/  DEPBAR.LE SB0, 0x0 ;  /* 0x000080000000791a */ /* 0x000fc80000000000 */
[--C-:B------:R-:W-:Y:S02]  /*1df0*/  SHF.R.U32.HI R3, RZ, 0x1, R0.reuse ;  /* 0x00000001ff037819 */ /* 0x100fe40000011600 */
[----:B------:R-:W-:Y:S02]  /*1e00*/  LOP3.LUT R86, R86, 0x3, RZ, 0xc0, !PT ;  /* 0x0000000356567812 */ /* 0x000fe400078ec0ff */
[----:B------:R-:W-:Y:S02]  /*1e10*/  SHF.R.U32.HI R6, RZ, 0x3, R0 ;  /* 0x00000003ff067819 */ /* 0x000fe40000011600 */
[----:B------:R-:W-:Y:S02]  /*1e20*/  LOP3.LUT R4, R0, 0xf, RZ, 0xc0, !PT ;  /* 0x0000000f00047812 */ /* 0x000fe400078ec0ff */
[----:B------:R-:W-:Y:S02]  /*1e30*/  LOP3.LUT R5, R3, 0x8, RZ, 0xc0, !PT ;  /* 0x0000000803057812 */ /* 0x000fe400078ec0ff */
[----:B------:R-:W-:Y:S01]  /*1e40*/  SGXT.U32 R3, R6, 0x2 ;  /* 0x000000020603781a */ /* 0x000fe20000000000 */
[----:B------:R-:W-:Y:S01]  /*1e50*/  IMAD.SHL.U32 R6, R86, 0x4, RZ ;  /* 0x0000000456067824 */ /* 0x000fe200078e00ff */
[----:B------:R-:W-:Y:S01]  /*1e60*/  F2FP.BF16.F32.PACK_AB R24, R25, R24 ;  /* 0x000000181918723e */ /* 0x000fe200000010ff */
[----:B------:R-:W-:Y:S01]  /*1e70*/  IMAD R5, R4, 0x48, R5 ;  /* 0x0000004804057824 */ /* 0x000fe200078e0205 */
[----:B------:R-:W-:-:S02]  /*1e80*/  F2FP.BF16.F32.PACK_AB R25, R27, R26 ;  /* 0x0000001a1b19723e */ /* 0x000fc400000010ff */
[----:B------:R-:W-:Y:S01]  /*1e90*/  LOP3.LUT R6, R6, R3, RZ, 0xfc, !PT ;  /* 0x0000000306067212 */ /* 0x000fe200078efcff */
[----:B------:R-:W-:Y:S01]  /*1ea0*/  IMAD R5, R86, 0x480, R5 ;  /* 0x0000048056057824 */ /* 0x000fe200078e0205 */
[----:B------:R-:W-:Y:S02]  /*1eb0*/  LOP3.LUT R3, R13, 0x38, RZ, 0xc0, !PT ;  /* 0x000000380d037812 */ /* 0x000fe400078ec0ff */
[----:B------:R-:W-:Y:S02]  /*1ec0*/  F2FP.BF16.F32.PACK_AB R32, R33, R32 ;  /* 0x000000202120723e */ /* 0x000fe400000010ff */
[----:B------:R-:W-:Y:S01]  /*1ed0*/  F2FP.BF16.F32.PACK_AB R26, R29, R28 ;  /* 0x0000001c1d1a723e */ /* 0x000fe200000010ff */
[----:B------:R-:W-:Y:S01]  /*1ee0*/  IMAD R6, R6, 0x48, R3 ;  /* 0x0000004806067824 */ /* 0x000fe200078e0203 */
[----:B------:R-:W-:Y:S02]  /*1ef0*/  F2FP.BF16.F32.PACK_AB R27, R31, R30 ;  /* 0x0000001e1f1b723e */ /* 0x000fe400000010ff */
[----:B------:R-:W-:-:S02]  /*1f00*/  F2FP.BF16.F32.PACK_AB R33, R35, R34 ;  /* 0x000000222321723e */ /* 0x000fc400000010ff */
[----:B------:R-:W-:Y:S02]  /*1f10*/  F2FP.BF16.F32.PACK_AB R40, R41, R40 ;  /* 0x000000282928723e */ /* 0x000fe400000010ff */
[----:B------:R-:W-:Y:S01]  /*1f20*/  LEA R3, R5, UR10, 0x1 ;  /* 0x0000000a05037c11 */ /* 0x000fe2000f8e08ff */
[----:B------:R-:W-:Y:S01]  /*1f30*/  BAR.SYNC.DEFER_BLOCKING 0x0 ;  /* 0x0000000000007b1d */ /* 0x000fe20000010000 */
[----:B------:R-:W-:Y:S02]  /*1f40*/  F2FP.BF16.F32.PACK_AB R34, R37, R36 ;  /* 0x000000242522723e */ /* 0x000fe400000010ff */
[----:B------:R-:W-:Y:S02]  /*1f50*/  F2FP.BF16.F32.PACK_AB R35, R39, R38 ;  /* 0x000000262723723e */ /* 0x000fe400000010ff */
[----:B------:R-:W-:-:S03]  /*1f60*/  F2FP.BF16.F32.PACK_AB R41, R43, R42 ;  /* 0x0000002a2b29723e */ /* 0x000fc600000010ff */
[----:B------:R-:W1:Y:S01]  /*1f70*/  LDC.64 R4, c[0x0][0x220] ;  /* 0x00008800ff047b82 */ /* 0x000e620000000a00 */
[----:B------:R-:W-:Y:S02]  /*1f80*/  F2FP.BF16.F32.PACK_AB R48, R49, R48 ;  /* 0x000000303130723e */ /* 0x000fe400000010ff */
[----:B------:R-:W-:Y:S02]  /*1f90*/  F2FP.BF16.F32.PACK_AB R42, R45, R44 ;  /* 0x0000002c2d2a723e */ /* 0x000fe400000010ff */
[----:B------:R-:W-:Y:S02]  /*1fa0*/  F2FP.BF16.F32.PACK_AB R43, R47, R46 ;  /* 0x0000002e2f2b723e */ /* 0x000fe400000010ff */
[----:B------:R-:W-:Y:S02]  /*1fb0*/  F2FP.BF16.F32.PACK_AB R49, R51, R50 ;  /* 0x000000323331723e */ /* 0x000fe400000010ff */
[----:B------:R-:W-:Y:S02]  /*1fc0*/  F2FP.BF16.F32.PACK_AB R50, R53, R52 ;  /* 0x000000343532723e */ /* 0x000fe400000010ff */
[----:B------:R-:W-:-:S02]  /*1fd0*/  F2FP.BF16.F32.PACK_AB R51, R55, R54 ;  /* 0x000000363733723e */ /* 0x000fc400000010ff */
[----:B------:R-:W-:Y:S02]  /*1fe0*/  LEA R10, R6, UR10, 0x1 ;  /* 0x0000000a060a7c11 */ /* 0x000fe4000f8e08ff */
[----:B------:R-:W-:Y:S02]  /*1ff0*/  SHF.R.U32.HI R0, RZ, 0x3, R0 ;  /* 0x00000003ff007819 */ /* 0x000fe40000011600 */
[----:B------:R-:W-:Y:S01]  /*2000*/  LOP3.LUT R2, R2, 0x38, R13, 0xf8, !PT ;  /* 0x0000003802027812 */ /* 0x000fe200078ef80d */
[----:B------:R-:W-:Y:S01]  /*2010*/  STSM.16.M88.4 [R3], R24 ;  /* 0x0000001803007844 */ /* 0x000fe20000000200 */
[----:B------:R-:W-:Y:S02]  /*2020*/  SGXT.U32 R0, R0, 0x4 ;  /* 0x000000040000781a */ /* 0x000fe40000000000 */
[----:B------:R-:W-:Y:S01]  /*2030*/  ISETP.GE.AND P0, PT, R2, 0xc00, PT ;  /* 0x00000c000200780c */ /* 0x000fe20003f06270 */
[----:B------:R-:W-:Y:S01]  /*2040*/  STSM.16.M88.4 [R3+0x20], R32 ;  /* 0x0000202003007844 */ /* 0x000fe20000000200 */
[----:B------:R-:W-:-:S03]  /*2050*/  LOP3.LUT R11, R0, R11, RZ, 0xfc, !PT ;  /* 0x0000000b000b7212 */ /* 0x000fc600078efcff */
[----:B------:R-:W-:Y:S01]  /*2060*/  STSM.16.M88.4 [R3+0x40], R40 ;  /* 0x0000402803007844 */ /* 0x000fe20000000200 */
[C---:B------:R-:W-:Y:S01]  /*2070*/  LOP3.LUT R0, R11.reuse, 0x20, RZ, 0xfc, !PT ;  /* 0x000000200b007812 */ /* 0x040fe200078efcff */
[C---:B------:R-:W-:Y:S01]  /*2080*/  IMAD R13, R11.reuse, 0xc00, R2 ;  /* 0x00000c000b0d7824 */ /* 0x040fe200078e0202 */
[----:B------:R-:W-:Y:S01]  /*2090*/  ISETP.LT.AND P1, PT, R11, 0x1000, !P0 ;  /* 0x000010000b00780c */ /* 0x000fe20004721270 */
[----:B------:R2:W-:Y:S01]  /*20a0*/  STSM.16.M88.4 [R3+0x60], R48 ;  /* 0x0000603003007844 */ /* 0x0005e20000000200 */
[----:B------:R-:W-:Y:S01]  /*20b0*/  BAR.SYNC.DEFER_BLOCKING 0x0 ;  /* 0x0000000000007b1d */ /* 0x000fe20000010000 */
[----:B------:R-:W-:Y:S01]  /*20c0*/  ISETP.LT.AND P3, PT, R0, 0x1000, !P0 ;  /* 0x000010000000780c */ /* 0x000fe20004761270 */
[C---:B------:R-:W-:Y:S02]  /*20d0*/  VIADD R7, R13.reuse, 0xc000 ;  /* 0x0000c0000d077836 */ /* 0x040fe40000000000 */
[----:B------:R-:W-:Y:S02]  /*20e0*/  VIADD R9, R13, 0x18000 ;  /* 0x000180000d097836 */ /* 0x000fe40000000000 */
[----:B-1----:R-:W-:-:S04]  /*20f0*/  IMAD.WIDE R6, R7, 0x2, R4 ;  /* 0x0000000207067825 */ /* 0x002fc800078e0204 */
[--C-:B------:R-:W-:Y:S01]  /*2100*/  IMAD.WIDE R8, R9, 0x2, R4.reuse ;  /* 0x0000000209087825 */ /* 0x100fe200078e0204 */
[C---:B--2---:R-:W-:Y:S02]  /*2110*/  LOP3.LUT R3, R11.reuse, 0x10, RZ, 0xfc, !PT ;  /* 0x000000100b037812 */ /* 0x044fe400078efcff */
[----:B------:R-:W-:Y:S02]  /*2120*/  LOP3.LUT R11, R11, 0x30, RZ, 0xfc, !PT ;  /* 0x000000300b0b7812 */ /* 0x000fe400078efcff */
[----:B------:R-:W-:Y:S01]  /*2130*/  ISETP.LT.AND P2, PT, R3, 0x1000, !P0 ;  /* 0x000010000300780c */ /* 0x000fe20004741270 */
[----:B------:R-:W-:Y:S01]  /*2140*/  IMAD.WIDE R2, R13, 0x2, R4 ;  /* 0x000000020d027825 */ /* 0x000fe200078e0204 */
[----:B------:R-:W-:Y:S01]  /*2150*/  ISETP.LT.AND P0, PT, R11, 0x1000, !P0 ;  /* 0x000010000b00780c */ /* 0x000fe20004701270 */
[----:B------:R-:W1:Y:S04]  /*2160*/  LDS.128 R28, [R10] ;  /* 0x000000000a1c7984 */ /* 0x000e680000000c00 */
[----:B------:R-:W2:Y:S04]  /*2170*/  LDS.128 R16, [R10+0x900] ;  /* 0x000900000a107984 */ /* 0x000ea80000000c00 */
[----:B------:R-:W3:Y:S04]  /*2180*/  LDS.128 R20, [R10+0x1200] ;  /* 0x001200000a147984 */ /* 0x000ee80000000c00 */
[----:B-1----:R1:W-:Y:S04]  /*2190*/  @P1 STG.E.128 desc[UR14][R2.64], R28 ;  /* 0x0000001c02001986 */ /* 0x0023e8000c101d0e */
[----:B--2---:R1:W-:Y:S04]  /*21a0*/  @P2 STG.E.128 desc[UR14][R6.64], R16 ;  /* 0x0000001006002986 */ /* 0x0043e8000c101d0e */
[----:B---3--:R1:W-:Y:S01]  /*21b0*/  @P3 STG.E.128 desc[UR14][R8.64], R20 ;  /* 0x0000001408003986 */ /* 0x0083e2000c101d0e */
[----:B------:R-:W-:Y:S05]  /*21c0*/  @!P0 EXIT ;  /* 0x000000000000894d */ /* 0x000fea0003800000 */
[----:B-1----:R-:W1:Y:S01]  /*21d0*/  LDS.128 R8, [R10+0x1b00] ;  /* 0x001b00000a087984 */ /* 0x002e620000000c00 */
[----:B------:R-:W-:-:S04]  /*21e0*/  VIADD R13, R13, 0x24000 ;  /* 0x000240000d0d7836 */ /* 0x000fc80000000000 */
[----:B------:R-:W-:-:S05]  /*21f0*/  IMAD.WIDE R4, R13, 0x2, R4 ;  /* 0x000000020d047825 */ /* 0x000fca00078e0204 */
[----:B-1----:R-:W-:Y:S01]  /*2200*/  STG.E.128 desc[UR14][R4.64], R8 ;  /* 0x0000000804007986 */ /* 0x002fe2000c101d0e */
[----:B------:R-:W-:Y:S05]  /*2210*/  EXIT ;  /* 0x000000000000794d */ /* 0x000fea0003800000 */
.L_x_1:
[----:B------:R-:W-:-:S00]  /*2220*/  BRA `(.L_x_1) ;  /* 0xfffffffc00fc7947 */ /* 0x000fc0000383ffff */
[----:B------:R-:W-:-:S00]  /*2230*/  NOP ;  /* 0x0000000000007918 */ /* 0x000fc00000000000 */
        /* <DEDUP_REMOVED lines=12> */
.L_x_2:


//--------------------- .nv.shared.triton_mm      --------------------------
	.section	.nv.shared.triton_mm,"aw",@nobits
	.sectionflags	@""
	.align	16
	.zero		1024


//--------------------- .nv.constant0.triton_mm   --------------------------
	.section	.nv.constant0.triton_mm,"a",@progbits
	.sectionflags	@""
	.align	4
.nv.constant0.triton_mm:
	.zero		552
